	.target	sm_100a

	.elftype	@"ET_EXEC"


//--------------------- .note.nv.tkinfo           --------------------------
	.section	.note.nv.tkinfo,"",@"SHT_NOTE"
	.sectionflags	@"SHF_NOTE_NV_TKINFO"
	.tkinfo
        /*0018*/ 	.word	0x00000081
        /*0030*/ 	.string	""
        /*0030*/ 	.string	"ptxas-blackwell"
        /*0030*/ 	.string	"Cuda compilation tools, release 12.9, V12.9.86"
        /*0030*/ 	.string	"Build cuda_12.9.r12.9/compiler.36037853_0"
        /*0030*/ 	.string	"-v  -suppress-debug-info  -lineinfo  -arch sm_100a "



//--------------------- .note.nv.cuver            --------------------------
	.section	.note.nv.cuver,"",@"SHT_NOTE"
	.sectionflags	@"SHF_NOTE_NV_CUVER"
        /*0018*/ 	.short	0x0001
        /*001a*/ 	.short	0x0064
        /*001c*/ 	.short	0x0001
        /*001e*/ 	.short	0x0000
        /*0020*/ 	.short	0x0001
        /*0022*/ 	.short	0x0000


//--------------------- .nv.info                  --------------------------
	.section	.nv.info,"",@"SHT_CUDA_INFO"
	.align	4


	//----- nvinfo : EIATTR_REGCOUNT
	.align		4
        /*0000*/ 	.byte	0x04, 0x2f
        /*0002*/ 	.short	(.L_4 - .L_3)
	.align		4
.L_3:
        /*0004*/ 	.word	index@(gluon_tcgen05)
        /*0008*/ 	.word	0x00000047


	//----- nvinfo : EIATTR_FRAME_SIZE
	.align		4
.L_4:
        /*000c*/ 	.byte	0x04, 0x11
        /*000e*/ 	.short	(.L_6 - .L_5)
	.align		4
.L_5:
        /*0010*/ 	.word	index@($__internal_2_$__cuda_sm10x_tcgen05_guardrail_trap_unallocated_columns_being_dealloced)
        /*0014*/ 	.word	0x00000000


	//----- nvinfo : EIATTR_FRAME_SIZE
	.align		4
.L_6:
        /*0018*/ 	.byte	0x04, 0x11
        /*001a*/ 	.short	(.L_8 - .L_7)
	.align		4
.L_7:
        /*001c*/ 	.word	index@($__internal_1_$__cuda_sm10x_tcgen05_guardrail_trap_phase_invalid_during_alloc)
        /*0020*/ 	.word	0x00000000


	//----- nvinfo : EIATTR_FRAME_SIZE
	.align		4
.L_8:
        /*0024*/ 	.byte	0x04, 0x11
        /*0026*/ 	.short	(.L_10 - .L_9)
	.align		4
.L_9:
        /*0028*/ 	.word	index@($__internal_0_$__cuda_sm10x_tcgen05_guardrail_trap_col_being_dealloced_not_returned_by_alloc)
        /*002c*/ 	.word	0x00000000


	//----- nvinfo : EIATTR_FRAME_SIZE
	.align		4
.L_10:
        /*0030*/ 	.byte	0x04, 0x11
        /*0032*/ 	.short	(.L_12 - .L_11)
	.align		4
.L_11:
        /*0034*/ 	.word	index@(gluon_tcgen05)
        /*0038*/ 	.word	0x00000000


	//----- nvinfo : EIATTR_MIN_STACK_SIZE
	.align		4
.L_12:
        /*003c*/ 	.byte	0x04, 0x12
        /*003e*/ 	.short	(.L_14 - .L_13)
	.align		4
.L_13:
        /*0040*/ 	.word	index@(gluon_tcgen05)
        /*0044*/ 	.word	0x00000000
.L_14:


//--------------------- .nv.info.gluon_tcgen05    --------------------------
	.section	.nv.info.gluon_tcgen05,"",@"SHT_CUDA_INFO"
	.sectionflags	@""
	.align	4


	//----- nvinfo : EIATTR_CUDA_API_VERSION
	.align		4
        /*0000*/ 	.byte	0x04, 0x37
        /*0002*/ 	.short	(.L_16 - .L_15)
.L_15:
        /*0004*/ 	.word	0x00000081


	//----- nvinfo : EIATTR_KPARAM_INFO
	.align		4
.L_16:
        /*0008*/ 	.byte	0x04, 0x17
        /*000a*/ 	.short	(.L_18 - .L_17)
.L_17:
        /*000c*/ 	.word	0x00000000
        /*0010*/ 	.short	0x000a
        /*0012*/ 	.short	0x0048
        /*0014*/ 	.byte	0x00, 0xf4, 0x21, 0x00


	//----- nvinfo : EIATTR_KPARAM_INFO
	.align		4
.L_18:
        /*0018*/ 	.byte	0x04, 0x17
        /*001a*/ 	.short	(.L_20 - .L_19)
.L_19:
        /*001c*/ 	.word	0x00000000
        /*0020*/ 	.short	0x0009
        /*0022*/ 	.short	0x0040
        /*0024*/ 	.byte	0x00, 0xf4, 0x21, 0x00


	//----- nvinfo : EIATTR_KPARAM_INFO
	.align		4
.L_20:
        /*0028*/ 	.byte	0x04, 0x17
        /*002a*/ 	.short	(.L_22 - .L_21)
.L_21:
        /*002c*/ 	.word	0x00000000
        /*0030*/ 	.short	0x0008
        /*0032*/ 	.short	0x0038
        /*0034*/ 	.byte	0x00, 0xf0, 0x21, 0x00


	//----- nvinfo : EIATTR_KPARAM_INFO
	.align		4
.L_22:
        /*0038*/ 	.byte	0x04, 0x17
        /*003a*/ 	.short	(.L_24 - .L_23)
.L_23:
        /*003c*/ 	.word	0x00000000
        /*0040*/ 	.short	0x0007
        /*0042*/ 	.short	0x0030
        /*0044*/ 	.byte	0x00, 0xf0, 0x21, 0x00


	//----- nvinfo : EIATTR_KPARAM_INFO
	.align		4
.L_24:
        /*0048*/ 	.byte	0x04, 0x17
        /*004a*/ 	.short	(.L_26 - .L_25)
.L_25:
        /*004c*/ 	.word	0x00000000
        /*0050*/ 	.short	0x0006
        /*0052*/ 	.short	0x0028
        /*0054*/ 	.byte	0x00, 0xf0, 0x21, 0x00


	//----- nvinfo : EIATTR_KPARAM_INFO
	.align		4
.L_26:
        /*0058*/ 	.byte	0x04, 0x17
        /*005a*/ 	.short	(.L_28 - .L_27)
.L_27:
        /*005c*/ 	.word	0x00000000
        /*0060*/ 	.short	0x0005
        /*0062*/ 	.short	0x0020
        /*0064*/ 	.byte	0x00, 0xf0, 0x11, 0x00


	//----- nvinfo : EIATTR_KPARAM_INFO
	.align		4
.L_28:
        /*0068*/ 	.byte	0x04, 0x17
        /*006a*/ 	.short	(.L_30 - .L_29)
.L_29:
        /*006c*/ 	.word	0x00000000
        /*0070*/ 	.short	0x0004
        /*0072*/ 	.short	0x001c
        /*0074*/ 	.byte	0x00, 0xf0, 0x11, 0x00


	//----- nvinfo : EIATTR_KPARAM_INFO
	.align		4
.L_30:
        /*0078*/ 	.byte	0x04, 0x17
        /*007a*/ 	.short	(.L_32 - .L_31)
.L_31:
        /*007c*/ 	.word	0x00000000
        /*0080*/ 	.short	0x0003
        /*0082*/ 	.short	0x0018
        /*0084*/ 	.byte	0x00, 0xf0, 0x11, 0x00


	//----- nvinfo : EIATTR_KPARAM_INFO
	.align		4
.L_32:
        /*0088*/ 	.byte	0x04, 0x17
        /*008a*/ 	.short	(.L_34 - .L_33)
.L_33:
        /*008c*/ 	.word	0x00000000
        /*0090*/ 	.short	0x0002
        /*0092*/ 	.short	0x0010
        /*0094*/ 	.byte	0x00, 0xf4, 0x21, 0x00


	//----- nvinfo : EIATTR_KPARAM_INFO
	.align		4
.L_34:
        /*0098*/ 	.byte	0x04, 0x17
        /*009a*/ 	.short	(.L_36 - .L_35)
.L_35:
        /*009c*/ 	.word	0x00000000
        /*00a0*/ 	.short	0x0001
        /*00a2*/ 	.short	0x0008
        /*00a4*/ 	.byte	0x00, 0xf4, 0x21, 0x00


	//----- nvinfo : EIATTR_KPARAM_INFO
	.align		4
.L_36:
        /*00a8*/ 	.byte	0x04, 0x17
        /*00aa*/ 	.short	(.L_38 - .L_37)
.L_37:
        /*00ac*/ 	.word	0x00000000
        /*00b0*/ 	.short	0x0000
        /*00b2*/ 	.short	0x0000
        /*00b4*/ 	.byte	0x00, 0xf4, 0x21, 0x00


	//----- nvinfo : EIATTR_AT_ENTRY_FRAGMENTS
	.align		4
.L_38:
        /*00b8*/ 	.byte	0x04, 0x4f
        /*00ba*/ 	.short	(.L_40 - .L_39)


	//   ....[0]....
.L_39:
        /*00bc*/ 	.word	0x00000004


	//----- nvinfo : EIATTR_RESERVED_SMEM_USED
	.align		4
.L_40:
        /*00c0*/ 	.byte	0x01, 0x41
	.zero		2


	//----- nvinfo : EIATTR_SPARSE_MMA_MASK
	.align		4
        /*00c4*/ 	.byte	0x03, 0x50
        /*00c6*/ 	.short	0x0000


	//----- nvinfo : EIATTR_TCGEN05_1CTA_USED
	.align		4
        /*00c8*/ 	.byte	0x01, 0x51
	.zero		2


	//----- nvinfo : EIATTR_MAXREG_COUNT
	.align		4
        /*00cc*/ 	.byte	0x03, 0x1b
        /*00ce*/ 	.short	0x00ff


	//----- nvinfo : EIATTR_NUM_BARRIERS
	.align		4
        /*00d0*/ 	.byte	0x02, 0x4c
        /*00d2*/ 	.byte	0x01
	.zero		1


	//----- nvinfo : EIATTR_INT_WARP_WIDE_INSTR_OFFSETS
	.align		4
        /*00d4*/ 	.byte	0x04, 0x31
        /*00d6*/ 	.short	(.L_42 - .L_41)


	//   ....[0]....
.L_41:
        /*00d8*/ 	.word	0x00001770


	//   ....[1]....
        /*00dc*/ 	.word	0x00001790


	//   ....[2]....
        /*00e0*/ 	.word	0x00001820


	//   ....[3]....
        /*00e4*/ 	.word	0x000019e0


	//   ....[4]....
        /*00e8*/ 	.word	0x000019f0


	//   ....[5]....
        /*00ec*/ 	.word	0x00001a50


	//   ....[6]....
        /*00f0*/ 	.word	0x00001a60


	//   ....[7]....
        /*00f4*/ 	.word	0x00001c90


	//   ....[8]....
        /*00f8*/ 	.word	0x00001ca0


	//   ....[9]....
        /*00fc*/ 	.word	0x00001e20


	//   ....[10]....
        /*0100*/ 	.word	0x00001e50


	//   ....[11]....
        /*0104*/ 	.word	0x00001e80


	//   ....[12]....
        /*0108*/ 	.word	0x00001ea0


	//   ....[13]....
        /*010c*/ 	.word	0x000020c0


	//   ....[14]....
        /*0110*/ 	.word	0x000020d0


	//   ....[15]....
        /*0114*/ 	.word	0x000023e0


	//   ....[16]....
        /*0118*/ 	.word	0x000023f0


	//   ....[17]....
        /*011c*/ 	.word	0x000028e0


	//   ....[18]....
        /*0120*/ 	.word	0x00002930


	//----- nvinfo : EIATTR_COOP_GROUP_MASK_REGIDS
	.align		4
.L_42:
        /*0124*/ 	.byte	0x04, 0x29
        /*0126*/ 	.short	(.L_44 - .L_43)


	//   ....[0]....
.L_43:
        /*0128*/ 	.word	0xffffffff


	//   ....[1]....
        /*012c*/ 	.word	0xffffffff


	//   ....[2]....
        /*0130*/ 	.word	0xffffffff


	//   ....[3]....
        /*0134*/ 	.word	0xffffffff


	//   ....[4]....
        /*0138*/ 	.word	0xffffffff


	//   ....[5]....
        /*013c*/ 	.word	0xffffffff


	//   ....[6]....
        /*0140*/ 	.word	0xffffffff


	//   ....[7]....
        /*0144*/ 	.word	0xffffffff


	//   ....[8]....
        /*0148*/ 	.word	0xffffffff


	//   ....[9]....
        /*014c*/ 	.word	0xffffffff


	//----- nvinfo : EIATTR_COOP_GROUP_INSTR_OFFSETS
	.align		4
.L_44:
        /*0150*/ 	.byte	0x04, 0x28
        /*0152*/ 	.short	(.L_46 - .L_45)


	//   ....[0]....
.L_45:
        /*0154*/ 	.word	0x00000050


	//   ....[1]....
        /*0158*/ 	.word	0x00000310


	//   ....[2]....
        /*015c*/ 	.word	0x00000500


	//   ....[3]....
        /*0160*/ 	.word	0x000009a0


	//   ....[4]....
        /*0164*/ 	.word	0x00000ae0


	//   ....[5]....
        /*0168*/ 	.word	0x00000fe0


	//   ....[6]....
        /*016c*/ 	.word	0x00001120


	//   ....[7]....
        /*0170*/ 	.word	0x00001610


	//   ....[8]....
        /*0174*/ 	.word	0x00002770


	//   ....[9]....
        /*0178*/ 	.word	0x000029e0


	//----- nvinfo : EIATTR_VRC_CTA_INIT_COUNT
	.align		4
.L_46:
        /*017c*/ 	.byte	0x02, 0x4a
        /*017e*/ 	.byte	0x80
	.zero		1


	//----- nvinfo : EIATTR_MBARRIER_INSTR_OFFSETS
	.align		4
        /*0180*/ 	.byte	0x04, 0x39
        /*0182*/ 	.short	(.L_48 - .L_47)


	//   ....[0]....
.L_47:
        /*0184*/ 	.word	0x00001840
        /*0188*/ 	.word	0x000000ff
        /*018c*/ 	.word	0x00006000
        /*0190*/ 	.short	0x0100
        /*0192*/ 	.byte	0x08
	.zero		1


	//   ....[1]....
        /*0194*/ 	.word	0x00001850
        /*0198*/ 	.word	0x000000ff
        /*019c*/ 	.word	0x00006010
        /*01a0*/ 	.short	0x0100
        /*01a2*/ 	.byte	0x08
	.zero		1


	//   ....[2]....
        /*01a4*/ 	.word	0x00001900
        /*01a8*/ 	.word	0x000000ff
        /*01ac*/ 	.word	0x00006008
        /*01b0*/ 	.short	0x0100
        /*01b2*/ 	.byte	0x08
	.zero		1


	//   ....[3]....
        /*01b4*/ 	.word	0x00001910
        /*01b8*/ 	.word	0x000000ff
        /*01bc*/ 	.word	0x00006018
        /*01c0*/ 	.short	0x0100
        /*01c2*/ 	.byte	0x08
	.zero		1


	//   ....[4]....
        /*01c4*/ 	.word	0x00001af0
        /*01c8*/ 	.word	0x000000ff
        /*01cc*/ 	.word	0x00006000
        /*01d0*/ 	.short	0x010a
        /*01d2*/ 	.byte	0x08
	.zero		1


	//   ....[5]....
        /*01d4*/ 	.word	0x00001cf0
        /*01d8*/ 	.word	0x000000ff
        /*01dc*/ 	.word	0x00006010
        /*01e0*/ 	.short	0x010a
        /*01e2*/ 	.byte	0x08
	.zero		1


	//   ....[6]....
        /*01e4*/ 	.word	0x00001f20
        /*01e8*/ 	.word	0x000000ff
        /*01ec*/ 	.word	0x00006000
        /*01f0*/ 	.short	0x010a
        /*01f2*/ 	.byte	0x1c
	.zero		1


	//   ....[7]....
        /*01f4*/ 	.word	0x00002110
        /*01f8*/ 	.word	0x000000ff
        /*01fc*/ 	.word	0x00006010
        /*0200*/ 	.short	0x010a
        /*0202*/ 	.byte	0x1c
	.zero		1


	//   ....[8]....
        /*0204*/ 	.word	0x000021e0
        /*0208*/ 	.word	0x000000ff
        /*020c*/ 	.word	0x00006000
        /*0210*/ 	.short	0x0108
        /*0212*/ 	.byte	0x08
	.zero		1


	//   ....[9]....
        /*0214*/ 	.word	0x000021f0
        /*0218*/ 	.word	0x000000ff
        /*021c*/ 	.word	0x00006010
        /*0220*/ 	.short	0x0108
        /*0222*/ 	.byte	0x08
	.zero		1


	//   ....[10]....
        /*0224*/ 	.word	0x00002240
        /*0228*/ 	.word	0x000000ff
        /*022c*/ 	.word	0x00006008
        /*0230*/ 	.short	0x0108
        /*0232*/ 	.byte	0x08
	.zero		1


	//   ....[11]....
        /*0234*/ 	.word	0x00002250
        /*0238*/ 	.word	0x000000ff
        /*023c*/ 	.word	0x00006018
        /*0240*/ 	.short	0x0108
        /*0242*/ 	.byte	0x08
	.zero		1


	//   ....[12]....
        /*0244*/ 	.word	0x00002a00
        /*0248*/ 	.word	0x000000ff
        /*024c*/ 	.word	0x00006000
        /*0250*/ 	.short	0x010a
        /*0252*/ 	.byte	0x08
	.zero		1


	//   ....[13]....
        /*0254*/ 	.word	0x00002a30
        /*0258*/ 	.word	0x000000ff
        /*025c*/ 	.word	0x00006010
        /*0260*/ 	.short	0x010a
        /*0262*/ 	.byte	0x08
	.zero		1


	//   ....[14]....
        /*0264*/ 	.word	0x00002a60
        /*0268*/ 	.word	0x000000ff
        /*026c*/ 	.word	0x00006000
        /*0270*/ 	.short	0x010a
        /*0272*/ 	.byte	0x1c
	.zero		1


	//   ....[15]....
        /*0274*/ 	.word	0x00002a90
        /*0278*/ 	.word	0x000000ff
        /*027c*/ 	.word	0x00006010
        /*0280*/ 	.short	0x010a
        /*0282*/ 	.byte	0x1c
	.zero		1


	//----- nvinfo : EIATTR_NUM_MBARRIERS
	.align		4
.L_48:
        /*0284*/ 	.byte	0x03, 0x38
        /*0286*/ 	.short	0x0004


	//----- nvinfo : EIATTR_EXIT_INSTR_OFFSETS
	.align		4
        /*0288*/ 	.byte	0x04, 0x1c
        /*028a*/ 	.short	(.L_50 - .L_49)


	//   ....[0]....
.L_49:
        /*028c*/ 	.word	0x000029f0


	//----- nvinfo : EIATTR_REQNTID
	.align		4
.L_50:
        /*0290*/ 	.byte	0x04, 0x10
        /*0292*/ 	.short	(.L_52 - .L_51)
.L_51:
        /*0294*/ 	.word	0x00000080
        /*0298*/ 	.word	0x00000001
        /*029c*/ 	.word	0x00000001


	//----- nvinfo : EIATTR_CRS_STACK_SIZE
	.align		4
.L_52:
        /*02a0*/ 	.byte	0x04, 0x1e
        /*02a2*/ 	.short	(.L_54 - .L_53)
.L_53:
        /*02a4*/ 	.word	0x00000000


	//----- nvinfo : EIATTR_CBANK_PARAM_SIZE
	.align		4
.L_54:
        /*02a8*/ 	.byte	0x03, 0x19
        /*02aa*/ 	.short	0x0050


	//----- nvinfo : EIATTR_PARAM_CBANK
	.align		4
        /*02ac*/ 	.byte	0x04, 0x0a
        /*02ae*/ 	.short	(.L_56 - .L_55)
	.align		4
.L_55:
        /*02b0*/ 	.word	index@(.nv.constant0.gluon_tcgen05)
        /*02b4*/ 	.short	0x0380
        /*02b6*/ 	.short	0x0050


	//----- nvinfo : EIATTR_SW_WAR
	.align		4
.L_56:
        /*02b8*/ 	.byte	0x04, 0x36
        /*02ba*/ 	.short	(.L_58 - .L_57)
.L_57:
        /*02bc*/ 	.word	0x00000008
.L_58:


//--------------------- .nv.compat                --------------------------
	.section	.nv.compat,"",@"SHT_CUDA_COMPAT_INFO"
	.align	4
        /*0000*/ 	.byte	0x02, 0x02, 0x02, 0x00, 0x02, 0x05, 0x05, 0x00, 0x02, 0x03, 0x03, 0x00, 0x02, 0x06, 0x01, 0x00


//--------------------- .nv.callgraph             --------------------------
	.section	.nv.callgraph,"",@"SHT_CUDA_CALLGRAPH"
	.align	4
	.sectionentsize	8
	.align		4
        /*0000*/ 	.word	0x00000000
	.align		4
        /*0004*/ 	.word	0xffffffff
	.align		4
        /*0008*/ 	.word	0x00000000
	.align		4
        /*000c*/ 	.word	0xfffffffe
	.align		4
        /*0010*/ 	.word	0x00000000
	.align		4
        /*0014*/ 	.word	0xfffffffd
	.align		4
        /*0018*/ 	.word	0x00000000
	.align		4
        /*001c*/ 	.word	0xfffffffc


//--------------------- .text.gluon_tcgen05       --------------------------
	.section	.text.gluon_tcgen05,"ax",@progbits
	.align	128
        .global         gluon_tcgen05
        .type           gluon_tcgen05,@function
        .size           gluon_tcgen05,(.L_x_77 - gluon_tcgen05)
        .other          gluon_tcgen05,@"STO_CUDA_ENTRY STV_DEFAULT"
gluon_tcgen05:
.text.gluon_tcgen05:
[----:B------:R-:W1:Y:S01]  /*0000*/  LDC R1, c[0x0][0x37c] ;  /* 0x0000df00ff017b82 */ /* 0x000e620000000800 */
[----:B------:R-:W2:Y:S02]  /*0010*/  S2R R0, SR_TID.X ;  /* 0x0000000000007919 */ /* 0x000ea40000002100 */
[----:B--2---:R-:W-:-:S13]  /*0020*/  ISETP.GE.U32.AND P2, PT, R0, 0x20, PT ;  /* 0x000000200000780c */ /* 0x004fda0003f46070 */
[----:B------:R-:W-:Y:S05]  /*0030*/  @P2 BRA `(.L_x_0) ;  /* 0x0000000000b82947 */ /* 0x000fea0003800000 */
[----:B------:R-:W2:Y:S01]  /*0040*/  S2UR UR6, SR_CgaCtaId ;  /* 0x00000000000679c3 */ /* 0x000ea20000008800 */
[----:B------:R-:W-:Y:S01]  /*0050*/  NOP ;  /* 0x0000000000007918 */ /* 0x000fe20000000000 */
[----:B------:R-:W-:Y:S02]  /*0060*/  UMOV UR4, 0x40 ;  /* 0x0000004000047882 */ /* 0x000fe40000000000 */
[----:B--2---:R-:W-:-:S09]  /*0070*/  ULEA UR4, UR6, UR4, 0x18 ;  /* 0x0000000406047291 */ /* 0x004fd2000f8ec0ff */
[----:B------:R-:W2:Y:S01]  /*0080*/  LDS.U8 R2, [UR4] ;  /* 0x00000004ff027984 */ /* 0x000ea20008000000 */
[----:B------:R-:W-:Y:S02]  /*0090*/  UMOV UR4, 0x400 ;  /* 0x0000040000047882 */ /* 0x000fe40000000000 */
[----:B------:R-:W-:Y:S01]  /*00a0*/  ULEA UR4, UR6, UR4, 0x18 ;  /* 0x0000000406047291 */ /* 0x000fe2000f8ec0ff */
[----:B--2---:R-:W-:-:S13]  /*00b0*/  ISETP.NE.AND P0, PT, R2, RZ, PT ;  /* 0x000000ff0200720c */ /* 0x004fda0003f05270 */
[----:B------:R-:W-:Y:S05]  /*00c0*/  @P0 BRA `(.L_x_1) ;  /* 0x00000000007c0947 */ /* 0x000fea0003800000 */
[----:B------:R-:W-:-:S13]  /*00d0*/  ELECT P0, URZ, PT ;  /* 0x0000000000ff782f */ /* 0x000fda0003800000 */
[----:B------:R-:W-:Y:S05]  /*00e0*/  @!P0 BRA `(.L_x_2) ;  /* 0x0000000000848947 */ /* 0x000fea0003800000 */
[----:B------:R-:W-:Y:S01]  /*00f0*/  UMOV UR5, 0x4 ;  /* 0x0000000400057882 */ /* 0x000fe20000000000 */
[----:B------:R-:W-:Y:S02]  /*0100*/  IMAD.MOV.U32 R5, RZ, RZ, 0x1 ;  /* 0x00000001ff057424 */ /* 0x000fe400078e00ff */
[----:B------:R-:W-:Y:S02]  /*0110*/  IMAD.MOV.U32 R3, RZ, RZ, 0xf ;  /* 0x0000000fff037424 */ /* 0x000fe400078e00ff */
[----:B------:R-:W-:Y:S04]  /*0120*/  DEPBAR.LE SB2, 0x36 ;  /* 0x0000ad800000791a */ /* 0x000fe80000000000 */
[----:B------:R-:W2:Y:S02]  /*0130*/  UTCATOMSWS.FIND_AND_SET.ALIGN UP0, UR5, UR5 ;  /* 0x00000005000575e3 */ /* 0x000ea40008000800 */
[----:B--2---:R-:W-:-:S04]  /*0140*/  PLOP3.LUT P0, PT, PT, PT, UP0, 0x80, 0x8 ;  /* 0x000000000008781c */ /* 0x004fc80003f0f008 */
[----:B------:R-:W-:-:S04]  /*0150*/  SEL R2, RZ, 0xffffffff, !P0 ;  /* 0xffffffffff027807 */ /* 0x000fc80004000000 */
[----:B------:R-:W-:Y:S01]  /*0160*/  ISETP.NE.AND P0, PT, R2, RZ, PT ;  /* 0x000000ff0200720c */ /* 0x000fe20003f05270 */
[----:B------:R-:W-:-:S12]  /*0170*/  IMAD.U32 R2, RZ, RZ, UR5 ;  /* 0x00000005ff027e24 */ /* 0x000fd8000f8e00ff */
[----:B------:R-:W-:Y:S05]  /*0180*/  @P0 BRA `(.L_x_3) ;  /* 0x0000000000240947 */ /* 0x000fea0003800000 */
.L_x_4:
[----:B------:R-:W-:Y:S05]  /*0190*/  NANOSLEEP 0x64 ;  /* 0x000000640000795d */ /* 0x000fea0003800000 */
[----:B------:R-:W-:-:S05]  /*01a0*/  UMOV UR5, 0x4 ;  /* 0x0000000400057882 */ /* 0x000fca0000000000 */
[----:B------:R-:W-:Y:S04]  /*01b0*/  DEPBAR.LE SB2, 0x36 ;  /* 0x0000ad800000791a */ /* 0x000fe80000000000 */
[----:B------:R-:W2:Y:S02]  /*01c0*/  UTCATOMSWS.FIND_AND_SET.ALIGN UP0, UR5, UR5 ;  /* 0x00000005000575e3 */ /* 0x000ea40008000800 */
[----:B--2---:R-:W-:-:S04]  /*01d0*/  PLOP3.LUT P0, PT, PT, PT, UP0, 0x80, 0x8 ;  /* 0x000000000008781c */ /* 0x004fc80003f0f008 */
[----:B------:R-:W-:-:S04]  /*01e0*/  SEL R2, RZ, 0xffffffff, !P0 ;  /* 0xffffffffff027807 */ /* 0x000fc80004000000 */
[----:B------:R-:W-:Y:S01]  /*01f0*/  ISETP.NE.AND P0, PT, R2, RZ, PT ;  /* 0x000000ff0200720c */ /* 0x000fe20003f05270 */
[----:B------:R-:W-:-:S12]  /*0200*/  IMAD.U32 R2, RZ, RZ, UR5 ;  /* 0x00000005ff027e24 */ /* 0x000fd8000f8e00ff */
[----:B------:R-:W-:Y:S05]  /*0210*/  @!P0 BRA `(.L_x_4) ;  /* 0xfffffffc00dc8947 */ /* 0x000fea000383ffff */
.L_x_3:
[C---:B------:R-:W-:Y:S01]  /*0220*/  VIADD R4, R2.reuse, 0x10 ;  /* 0x0000001002047836 */ /* 0x040fe20000000000 */
[----:B------:R-:W-:Y:S01]  /*0230*/  UMOV UR5, 0x50 ;  /* 0x0000005000057882 */ /* 0x000fe20000000000 */
[----:B------:R-:W-:Y:S01]  /*0240*/  SHF.L.U32 R3, R3, R2, RZ ;  /* 0x0000000203037219 */ /* 0x000fe200000006ff */
[----:B------:R-:W-:Y:S01]  /*0250*/  ULEA UR5, UR6, UR5, 0x18 ;  /* 0x0000000506057291 */ /* 0x000fe2000f8ec0ff */
[----:B------:R-:W-:Y:S01]  /*0260*/  IMAD.SHL.U32 R2, R2, 0x20, RZ ;  /* 0x0000002002027824 */ /* 0x000fe200078e00ff */
[----:B------:R-:W-:-:S04]  /*0270*/  SHF.L.U32 R4, R5, R4, RZ ;  /* 0x0000000405047219 */ /* 0x000fc800000006ff */
[----:B------:R-:W-:-:S05]  /*0280*/  LOP3.LUT R3, R4, R3, RZ, 0xfc, !PT ;  /* 0x0000000304037212 */ /* 0x000fca00078efcff */
[----:B------:R2:W-:Y:S04]  /*0290*/  ATOMS.OR RZ, [UR5], R3 ;  /* 0x00000003ffff798c */ /* 0x0005e8000b000005 */
[----:B------:R2:W-:Y:S01]  /*02a0*/  STS [UR4], R2 ;  /* 0x00000002ff007988 */ /* 0x0005e20008000804 */
[----:B------:R-:W-:Y:S05]  /*02b0*/  BRA `(.L_x_2) ;  /* 0x0000000000107947 */ /* 0x000fea0003800000 */
.L_x_1:
[----:B------:R-:W-:Y:S01]  /*02c0*/  IMAD.MOV.U32 R3, RZ, RZ, -0x1 ;  /* 0xffffffffff037424 */ /* 0x000fe200078e00ff */
[----:B------:R-:W-:-:S04]  /*02d0*/  MOV R2, 0x300 ;  /* 0x0000030000027802 */ /* 0x000fc80000000f00 */
[----:B------:R2:W-:Y:S03]  /*02e0*/  STS [UR4], R3 ;  /* 0x00000003ff007988 */ /* 0x0005e60008000804 */
[----:B-12---:R-:W-:Y:S05]  /*02f0*/  CALL.REL.NOINC `($__internal_1_$__cuda_sm10x_tcgen05_guardrail_trap_phase_invalid_during_alloc) ;  /* 0x0000002400fc7944 */ /* 0x006fea0003c00000 */
.L_x_2:
[----:B------:R-:W-:Y:S05]  /*0300*/  WARPSYNC.ALL ;  /* 0x0000000000007948 */ /* 0x000fea0003800000 */
[----:B------:R-:W-:Y:S01]  /*0310*/  NOP ;  /* 0x0000000000007918 */ /* 0x000fe20000000000 */
.L_x_0:
[----:B------:R-:W3:Y:S08]  /*0320*/  S2UR UR4, SR_CgaCtaId ;  /* 0x00000000000479c3 */ /* 0x000ef00000008800 */
[----:B------:R-:W-:Y:S01]  /*0330*/  BAR.SYNC.DEFER_BLOCKING 0x0 ;  /* 0x0000000000007b1d */ /* 0x000fe20000010000 */
[----:B------:R-:W-:-:S05]  /*0340*/  LOP3.LUT R68, R0, 0x7f, RZ, 0xc0, !PT ;  /* 0x0000007f00447812 */ /* 0x000fca00078ec0ff */
[----:B------:R-:W-:Y:S02]  /*0350*/  UMOV UR8, 0x400 ;  /* 0x0000040000087882 */ /* 0x000fe40000000000 */
[----:B--2---:R-:W2:Y:S08]  /*0360*/  LDC R3, c[0x0][0x398] ;  /* 0x0000e600ff037b82 */ /* 0x004eb00000000800 */
[----:B------:R-:W4:Y:S01]  /*0370*/  LDC R10, c[0x0][0x3a0] ;  /* 0x0000e800ff0a7b82 */ /* 0x000f220000000800 */
[----:B---3--:R-:W-:-:S07]  /*0380*/  ULEA UR8, UR4, UR8, 0x18 ;  /* 0x0000000804087291 */ /* 0x008fce000f8ec0ff */
[----:B------:R-:W3:Y:S02]  /*0390*/  S2UR UR19, SR_CTAID.Y ;  /* 0x00000000001379c3 */ /* 0x000ee40000002600 */
[----:B------:R-:W5:Y:S06]  /*03a0*/  LDS R4, [UR8] ;  /* 0x00000008ff047984 */ /* 0x000f6c0008000800 */
[----:B------:R-:W-:Y:S06]  /*03b0*/  BAR.SYNC.DEFER_BLOCKING 0x0 ;  /* 0x0000000000007b1d */ /* 0x000fec0000010000 */
[----:B------:R-:W-:Y:S05]  /*03c0*/  @P2 BRA `(.L_x_5) ;  /* 0x0000000000182947 */ /* 0x000fea0003800000 */
[----:B------:R-:W-:Y:S01]  /*03d0*/  ELECT P0, URZ, PT ;  /* 0x0000000000ff782f */ /* 0x000fe20003800000 */
[----:B------:R-:W-:Y:S01]  /*03e0*/  IMAD.MOV.U32 R2, RZ, RZ, 0x1 ;  /* 0x00000001ff027424 */ /* 0x000fe200078e00ff */
[----:B------:R-:W-:Y:S01]  /*03f0*/  UMOV UR5, 0x40 ;  /* 0x0000004000057882 */ /* 0x000fe20000000000 */
[----:B------:R-:W-:Y:S01]  /*0400*/  UVIRTCOUNT.DEALLOC.SMPOOL 0x80 ;  /* 0x000000800000784c */ /* 0x000fe20000000000 */
[----:B------:R-:W-:-:S09]  /*0410*/  ULEA UR5, UR4, UR5, 0x18 ;  /* 0x0000000504057291 */ /* 0x000fd2000f8ec0ff */
[----:B------:R5:W-:Y:S03]  /*0420*/  @P0 STS.U8 [UR5], R2 ;  /* 0x00000002ff000988 */ /* 0x000be60008000005 */
.L_x_5:
[----:B------:R-:W5:Y:S01]  /*0430*/  S2UR UR4, SR_CTAID.Z ;  /* 0x00000000000479c3 */ /* 0x000f620000002700 */
[----:B------:R-:W4:Y:S01]  /*0440*/  LDCU UR5, c[0x0][0x370] ;  /* 0x00006e00ff0577ac */ /* 0x000f220008000800 */
[C---:B------:R-:W-:Y:S01]  /*0450*/  ISETP.GE.U32.AND P0, PT, R68.reuse, 0x20, PT ;  /* 0x000000204400780c */ /* 0x040fe20003f06070 */
[----:B--2--5:R-:W-:Y:S01]  /*0460*/  VIADD R2, R3, 0xffffffff ;  /* 0xffffffff03027836 */ /* 0x024fe20000000000 */
[C---:B------:R-:W-:Y:S01]  /*0470*/  ISETP.NE.U32.AND P3, PT, R68.reuse, RZ, PT ;  /* 0x000000ff4400720c */ /* 0x040fe20003f65070 */
[----:B------:R-:W2:Y:S01]  /*0480*/  LDCU UR6, c[0x0][0x374] ;  /* 0x00006e80ff0677ac */ /* 0x000ea20008000800 */
[----:B------:R-:W-:Y:S01]  /*0490*/  LEA R11, R68, UR8, 0x2 ;  /* 0x00000008440b7c11 */ /* 0x000fe2000f8e10ff */
[----:B----4-:R-:W-:Y:S01]  /*04a0*/  VIADD R12, R10, 0xffffffff ;  /* 0xffffffff0a0c7836 */ /* 0x010fe20000000000 */
[----:B------:R-:W4:Y:S01]  /*04b0*/  S2UR UR7, SR_CTAID.X ;  /* 0x00000000000779c3 */ /* 0x000f220000002500 */
[----:B------:R-:W5:Y:S01]  /*04c0*/  LDCU.64 UR20, c[0x0][0x3c0] ;  /* 0x00007800ff1477ac */ /* 0x000f620008000a00 */
[----:B------:R-:W-:Y:S01]  /*04d0*/  R2UR UR23, R4 ;  /* 0x00000000041772ca */ /* 0x000fe200000e0000 */
[----:B------:R-:W-:Y:S04]  /*04e0*/  BSSY.RECONVERGENT B0, `(.L_x_6) ;  /* 0x0000011000007945 */ /* 0x000fe80003800200 */
[----:B------:R3:W-:Y:S01]  /*04f0*/  @!P0 STS [R11], RZ ;  /* 0x000000ff0b008388 */ /* 0x0007e20000000800 */
[----:B------:R-:W-:-:S03]  /*0500*/  NOP ;  /* 0x0000000000007918 */ /* 0x000fc60000000000 */
[----:B------:R3:W-:Y:S02]  /*0510*/  @!P3 STS [UR8+0x24], R2 ;  /* 0x00002402ff00b988 */ /* 0x0007e40008000808 */
[----:B--23--:R-:W-:Y:S02]  /*0520*/  UIMAD UR4, UR4, UR6, UR19 ;  /* 0x00000006040472a4 */ /* 0x00cfe4000f8e0213 */
[----:B------:R2:W-:Y:S02]  /*0530*/  @!P3 STS [UR8+0x20], R12 ;  /* 0x0000200cff00b988 */ /* 0x0005e40008000808 */
[----:B----4-:R-:W-:-:S04]  /*0540*/  UIMAD UR4, UR4, UR5, UR7 ;  /* 0x00000005040472a4 */ /* 0x010fc8000f8e0207 */
[----:B------:R-:W-:-:S04]  /*0550*/  UIMAD UR4, UR4, 0x180, URZ ;  /* 0x00000180040478a4 */ /* 0x000fc8000f8e02ff */
[----:B-----5:R-:W-:-:S04]  /*0560*/  UIADD3 UR24, UP0, UPT, UR4, UR20, URZ ;  /* 0x0000001404187290 */ /* 0x020fc8000ff1e0ff */
[----:B------:R-:W-:Y:S01]  /*0570*/  ULEA.HI.X.SX32 UR25, UR4, UR21, 0x1, UP0 ;  /* 0x0000001504197291 */ /* 0x000fe200080f0eff */
[----:B--2---:R-:W-:Y:S11]  /*0580*/  @P3 BRA `(.L_x_7) ;  /* 0x0000000000183947 */ /* 0x004ff60003800000 */
[----:B------:R-:W2:Y:S01]  /*0590*/  LDS R3, [UR8+0x8] ;  /* 0x00000808ff037984 */ /* 0x000ea20008000800 */
[----:B------:R-:W3:Y:S01]  /*05a0*/  LDC.64 R6, c[0x0][0x380] ;  /* 0x0000e000ff067b82 */ /* 0x000ee20000000a00 */
[----:B------:R-:W-:Y:S02]  /*05b0*/  IMAD.MOV.U32 R4, RZ, RZ, 0x70 ;  /* 0x00000070ff047424 */ /* 0x000fe400078e00ff */
[----:B---3--:R3:W-:Y:S03]  /*05c0*/  STS.64 [UR8], R6 ;  /* 0x00000006ff007988 */ /* 0x0087e60008000a08 */
[----:B--2---:R-:W-:-:S05]  /*05d0*/  LOP3.LUT R3, R3, 0x10, R4, 0xd8, !PT ;  /* 0x0000001003037812 */ /* 0x004fca00078ed804 */
[----:B------:R3:W-:Y:S02]  /*05e0*/  STS [UR8+0x8], R3 ;  /* 0x00000803ff007988 */ /* 0x0007e40008000808 */
.L_x_7:
[----:B------:R-:W-:Y:S05]  /*05f0*/  BSYNC.RECONVERGENT B0 ;  /* 0x0000000000007941 */ /* 0x000fea0003800200 */
.L_x_6:
[----:B------:R-:W-:Y:S04]  /*0600*/  BSSY.RECONVERGENT B0, `(.L_x_8) ;  /* 0x000000a000007945 */ /* 0x000fe80003800200 */
[----:B------:R-:W-:Y:S05]  /*0610*/  @P3 BRA `(.L_x_9) ;  /* 0x0000000000203947 */ /* 0x000fea0003800000 */
[----:B---3--:R-:W2:Y:S01]  /*0620*/  LDS R3, [UR8+0x34] ;  /* 0x00003408ff037984 */ /* 0x008ea20008000800 */
[----:B------:R-:W-:Y:S02]  /*0630*/  IMAD.MOV.U32 R4, RZ, RZ, 0x1f000000 ;  /* 0x1f000000ff047424 */ /* 0x000fe400078e00ff */
[----:B------:R-:W-:Y:S01]  /*0640*/  @!P3 IMAD.MOV.U32 R5, RZ, RZ, 0x3f ;  /* 0x0000003fff05b424 */ /* 0x000fe200078e00ff */
[----:B------:R-:W3:Y:S02]  /*0650*/  @!P3 LDS R6, [UR8+0x38] ;  /* 0x00003808ff06b984 */ /* 0x000ee40008000800 */
[----:B--2---:R-:W-:Y:S02]  /*0660*/  LOP3.LUT R3, R3, 0xff000000, R4, 0xb8, !PT ;  /* 0xff00000003037812 */ /* 0x004fe400078eb804 */
[----:B---3--:R-:W-:-:S03]  /*0670*/  @!P3 LOP3.LUT R4, R6, 0xff, R5, 0xb8, !PT ;  /* 0x000000ff0604b812 */ /* 0x008fc600078eb805 */
[----:B------:R2:W-:Y:S04]  /*0680*/  STS [UR8+0x34], R3 ;  /* 0x00003403ff007988 */ /* 0x0005e80008000808 */
[----:B------:R2:W-:Y:S02]  /*0690*/  @!P3 STS [UR8+0x38], R4 ;  /* 0x00003804ff00b988 */ /* 0x0005e40008000808 */
.L_x_9:
[----:B------:R-:W-:Y:S05]  /*06a0*/  BSYNC.RECONVERGENT B0 ;  /* 0x0000000000007941 */ /* 0x000fea0003800200 */
.L_x_8:
[----:B------:R-:W-:Y:S04]  /*06b0*/  BSSY.RECONVERGENT B0, `(.L_x_10) ;  /* 0x000000e000007945 */ /* 0x000fe80003800200 */
[----:B------:R-:W-:Y:S05]  /*06c0*/  @P3 BRA `(.L_x_11) ;  /* 0x0000000000303947 */ /* 0x000fea0003800000 */
[----:B--2---:R-:W2:Y:S01]  /*06d0*/  LDS R4, [UR8+0x34] ;  /* 0x00003408ff047984 */ /* 0x004ea20008000800 */
[----:B------:R-:W4:Y:S03]  /*06e0*/  LDC.64 R8, c[0x0][0x3a8] ;  /* 0x0000ea00ff087b82 */ /* 0x000f260000000a00 */
[----:B---3--:R-:W3:Y:S01]  /*06f0*/  LDS R3, [UR8+0x1c] ;  /* 0x00001c08ff037984 */ /* 0x008ee20008000800 */
[C---:B----4-:R-:W-:Y:S01]  /*0700*/  SHF.L.U64.HI R6, R8.reuse, 0x1, R9 ;  /* 0x0000000108067819 */ /* 0x050fe20000010209 */
[----:B------:R-:W-:-:S03]  /*0710*/  IMAD.SHL.U32 R5, R8, 0x2, RZ ;  /* 0x0000000208057824 */ /* 0x000fc600078e00ff */
[--C-:B------:R-:W-:Y:S02]  /*0720*/  SHF.R.U32.HI R8, RZ, 0x4, R6.reuse ;  /* 0x00000004ff087819 */ /* 0x100fe40000011606 */
[----:B------:R-:W-:-:S05]  /*0730*/  SHF.R.U64 R5, R5, 0x4, R6 ;  /* 0x0000000405057819 */ /* 0x000fca0000001206 */
[----:B------:R4:W-:Y:S01]  /*0740*/  STS [UR8+0xc], R5 ;  /* 0x00000c05ff007988 */ /* 0x0009e20008000808 */
[----:B--2---:R-:W-:Y:S02]  /*0750*/  LOP3.LUT R4, R4, 0x7, RZ, 0xb8, !PT ;  /* 0x0000000704047812 */ /* 0x004fe400078eb8ff */
[----:B---3--:R-:W-:-:S03]  /*0760*/  LOP3.LUT R3, R3, 0xf, R8, 0xb8, !PT ;  /* 0x0000000f03037812 */ /* 0x008fc600078eb808 */
[----:B------:R4:W-:Y:S04]  /*0770*/  STS [UR8+0x34], R4 ;  /* 0x00003404ff007988 */ /* 0x0009e80008000808 */
[----:B------:R4:W-:Y:S02]  /*0780*/  STS [UR8+0x1c], R3 ;  /* 0x00001c03ff007988 */ /* 0x0009e40008000808 */
.L_x_11:
[----:B------:R-:W-:Y:S05]  /*0790*/  BSYNC.RECONVERGENT B0 ;  /* 0x0000000000007941 */ /* 0x000fea0003800200 */
.L_x_10:
[----:B------:R-:W-:Y:S04]  /*07a0*/  BSSY.RECONVERGENT B1, `(.L_x_12) ;  /* 0x000001a000017945 */ /* 0x000fe80003800200 */
[----:B------:R-:W-:Y:S04]  /*07b0*/  BSSY.RELIABLE B0, `(.L_x_13) ;  /* 0x0000015000007945 */ /* 0x000fe80003800100 */
[----:B------:R-:W-:Y:S05]  /*07c0*/  @P3 BRA `(.L_x_14) ;  /* 0x0000000000203947 */ /* 0x000fea0003800000 */
[----:B--234-:R-:W2:Y:S02]  /*07d0*/  LDS R3, [UR8+0x34] ;  /* 0x00003408ff037984 */ /* 0x01cea40008000800 */
[----:B--2---:R-:W-:-:S05]  /*07e0*/  LOP3.LUT R3, R3, 0x38, RZ, 0xb8, !PT ;  /* 0x0000003803037812 */ /* 0x004fca00078eb8ff */
[----:B------:R2:W-:Y:S01]  /*07f0*/  STS [UR8+0x34], R3 ;  /* 0x00003403ff007988 */ /* 0x0005e20008000808 */
[----:B------:R-:W-:Y:S05]  /*0800*/  @P3 BRA `(.L_x_15) ;  /* 0x0000000000203947 */ /* 0x000fea0003800000 */
[----:B--2---:R-:W2:Y:S01]  /*0810*/  LDS R3, [UR8+0x8] ;  /* 0x00000808ff037984 */ /* 0x004ea20008000800 */
[----:B------:R-:W-:-:S05]  /*0820*/  IMAD.MOV.U32 R4, RZ, RZ, 0x780 ;  /* 0x00000780ff047424 */ /* 0x000fca00078e00ff */
[----:B--2---:R-:W-:-:S05]  /*0830*/  LOP3.LUT R3, R3, 0x300, R4, 0xd8, !PT ;  /* 0x0000030003037812 */ /* 0x004fca00078ed804 */
[----:B------:R5:W-:Y:S02]  /*0840*/  STS [UR8+0x8], R3 ;  /* 0x00000803ff007988 */ /* 0x000be40008000808 */
.L_x_14:
[----:B------:R-:W-:Y:S05]  /*0850*/  @P3 BRA `(.L_x_16) ;  /* 0x0000000000283947 */ /* 0x000fea0003800000 */
[----:B--2345:R-:W2:Y:S02]  /*0860*/  LDS R3, [UR8+0x8] ;  /* 0x00000808ff037984 */ /* 0x03cea40008000800 */
[----:B--2---:R-:W-:-:S05]  /*0870*/  LOP3.LUT R3, R3, 0x1800, RZ, 0xb8, !PT ;  /* 0x0000180003037812 */ /* 0x004fca00078eb8ff */
[----:B------:R3:W-:Y:S02]  /*0880*/  STS [UR8+0x8], R3 ;  /* 0x00000803ff007988 */ /* 0x0007e40008000808 */
.L_x_15:
[----:B------:R-:W-:Y:S05]  /*0890*/  @P3 BREAK.RELIABLE B0 ;  /* 0x0000000000003942 */ /* 0x000fea0003800100 */
[----:B------:R-:W-:Y:S05]  /*08a0*/  @P3 BRA `(.L_x_17) ;  /* 0x0000000000243947 */ /* 0x000fea0003800000 */
[----:B------:R-:W4:Y:S01]  /*08b0*/  LDS R4, [UR8+0x8] ;  /* 0x00000808ff047984 */ /* 0x000f220008000800 */
[----:B--23--:R-:W-:-:S05]  /*08c0*/  IMAD.MOV.U32 R3, RZ, RZ, 0x6000 ;  /* 0x00006000ff037424 */ /* 0x00cfca00078e00ff */
[----:B----4-:R-:W-:-:S04]  /*08d0*/  LOP3.LUT R3, R4, 0x4000, R3, 0xd8, !PT ;  /* 0x0000400004037812 */ /* 0x010fc800078ed803 */
[----:B------:R-:W-:-:S05]  /*08e0*/  LOP3.LUT R3, R3, 0x400000, RZ, 0xb8, !PT ;  /* 0x0040000003037812 */ /* 0x000fca00078eb8ff */
[----:B------:R2:W-:Y:S02]  /*08f0*/  STS [UR8+0x8], R3 ;  /* 0x00000803ff007988 */ /* 0x0005e40008000808 */
.L_x_16:
[----:B------:R-:W-:Y:S05]  /*0900*/  BSYNC.RELIABLE B0 ;  /* 0x0000000000007941 */ /* 0x000fea0003800100 */
.L_x_13:
[----:B--2345:R-:W2:Y:S02]  /*0910*/  @!P3 LDS R3, [UR8+0x8] ;  /* 0x00000808ff03b984 */ /* 0x03cea40008000800 */
[----:B--2---:R-:W-:-:S05]  /*0920*/  @!P3 LOP3.LUT R3, R3, 0x8000, RZ, 0xb8, !PT ;  /* 0x000080000303b812 */ /* 0x004fca00078eb8ff */
[----:B------:R4:W-:Y:S02]  /*0930*/  @!P3 STS [UR8+0x8], R3 ;  /* 0x00000803ff00b988 */ /* 0x0009e40008000808 */
.L_x_17:
[----:B------:R-:W-:Y:S05]  /*0940*/  BSYNC.RECONVERGENT B1 ;  /* 0x0000000000017941 */ /* 0x000fea0003800200 */
.L_x_12:
[----:B------:R-:W-:Y:S05]  /*0950*/  WARPSYNC.ALL ;  /* 0x0000000000007948 */ /* 0x000fea0003800000 */
[----:B------:R-:W-:Y:S01]  /*0960*/  NOP ;  /* 0x0000000000007918 */ /* 0x000fe20000000000 */
[----:B------:R-:W-:Y:S05]  /*0970*/  @P0 BRA `(.L_x_18) ;  /* 0x0000000000300947 */ /* 0x000fea0003800000 */
[----:B--234-:R-:W2:Y:S01]  /*0980*/  S2R R3, SR_LANEID ;  /* 0x0000000000037919 */ /* 0x01cea20000000000 */
[----:B------:R-:W-:Y:S05]  /*0990*/  WARPSYNC.ALL ;  /* 0x0000000000007948 */ /* 0x000fea0003800000 */
[----:B------:R-:W-:Y:S01]  /*09a0*/  NOP ;  /* 0x0000000000007918 */ /* 0x000fe20000000000 */
[----:B--2---:R-:W-:-:S05]  /*09b0*/  IMAD.SHL.U32 R3, R3, 0x4, RZ ;  /* 0x0000000403037824 */ /* 0x004fca00078e00ff */
[----:B------:R-:W2:Y:S01]  /*09c0*/  LDS R7, [R3+UR8] ;  /* 0x0000000803077984 */ /* 0x000ea20008000800 */
[----:B------:R-:W-:-:S05]  /*09d0*/  IADD3 R4, P1, PT, R3, UR24, RZ ;  /* 0x0000001803047c10 */ /* 0x000fca000ff3e0ff */
[----:B------:R-:W-:-:S05]  /*09e0*/  IMAD.X R5, RZ, RZ, UR25, P1 ;  /* 0x00000019ff057e24 */ /* 0x000fca00088e06ff */
[----:B--2---:R5:W2:Y:S01]  /*09f0*/  ATOMG.E.EXCH.STRONG.GPU PT, RZ, [R4], R7 ;  /* 0x0000000704ff73a8 */ /* 0x004aa200041ee100 */
[----:B------:R-:W-:-:S04]  /*0a00*/  DEPBAR {5,4,3,2,1,0} ;  /* 0x0000003f0000791a */ /* 0x000fc80000000000 */
[----:B------:R-:W3:Y:S02]  /*0a10*/  CCTL.E.C.LDCU.IV.DEEP [UR24] ;  /* 0x0000000018007540 */ /* 0x000ee40009c08000 */
[----:B---3--:R5:W-:Y:S01]  /*0a20*/  UTMACCTL.IV [UR24] ;  /* 0x00000000180079b9 */ /* 0x008be20008000000 */
[----:B------:R-:W-:Y:S01]  /*0a30*/  NOP ;  /* 0x0000000000007918 */ /* 0x000fe20000000000 */
.L_x_18:
[----:B------:R-:W-:Y:S05]  /*0a40*/  @P0 BRA `(.L_x_19) ;  /* 0x00000000000c0947 */ /* 0x000fea0003800000 */
[----:B------:R0:W-:Y:S01]  /*0a50*/  UTMACMDFLUSH ;  /* 0x00000000000079b7 */ /* 0x0001e20000000000 */
[----:B------:R-:W-:Y:S05]  /*0a60*/  @P0 BRA `(.L_x_19) ;  /* 0x0000000000040947 */ /* 0x000fea0003800000 */
[----:B------:R-:W-:-:S04]  /*0a70*/  DEPBAR.LE SB0, 0x0 ;  /* 0x000080000000791a */ /* 0x000fc80000000000 */
.L_x_19:
[----:B------:R-:W-:Y:S05]  /*0a80*/  WARPSYNC.ALL ;  /* 0x0000000000007948 */ /* 0x000fea0003800000 */
[----:B------:R-:W-:Y:S01]  /*0a90*/  NOP ;  /* 0x0000000000007918 */ /* 0x000fe20000000000 */
[----:B--2---:R-:W-:Y:S06]  /*0aa0*/  BAR.SYNC.DEFER_BLOCKING 0x0 ;  /* 0x0000000000007b1d */ /* 0x004fec0000010000 */
[----:B------:R-:W-:Y:S02]  /*0ab0*/  BSSY.RECONVERGENT B1, `(.L_x_20) ;  /* 0x000000b000017945 */ /* 0x000fe40003800200 */
[----:B------:R-:W-:Y:S06]  /*0ac0*/  BAR.SYNC.DEFER_BLOCKING 0x0 ;  /* 0x0000000000007b1d */ /* 0x000fec0000010000 */
[----:B------:R2:W-:Y:S01]  /*0ad0*/  @!P0 STS [R11], RZ ;  /* 0x000000ff0b008388 */ /* 0x0005e20000000800 */
[----:B------:R-:W-:Y:S01]  /*0ae0*/  NOP ;  /* 0x0000000000007918 */ /* 0x000fe20000000000 */
[----:B------:R-:W-:Y:S05]  /*0af0*/  @P3 BRA `(.L_x_21) ;  /* 0x0000000000183947 */ /* 0x000fea0003800000 */
[----:B---34-:R-:W3:Y:S01]  /*0b00*/  LDS R3, [UR8+0x8] ;  /* 0x00000808ff037984 */ /* 0x018ee20008000800 */
[----:B-----5:R-:W4:Y:S01]  /*0b10*/  LDC.64 R6, c[0x0][0x388] ;  /* 0x0000e200ff067b82 */ /* 0x020f220000000a00 */
[----:B------:R-:W-:Y:S02]  /*0b20*/  IMAD.MOV.U32 R4, RZ, RZ, 0x70 ;  /* 0x00000070ff047424 */ /* 0x000fe400078e00ff */
[----:B----4-:R4:W-:Y:S03]  /*0b30*/  STS.64 [UR8], R6 ;  /* 0x00000006ff007988 */ /* 0x0109e60008000a08 */
[----:B---3--:R-:W-:-:S05]  /*0b40*/  LOP3.LUT R3, R3, 0x10, R4, 0xd8, !PT ;  /* 0x0000001003037812 */ /* 0x008fca00078ed804 */
[----:B------:R4:W-:Y:S02]  /*0b50*/  STS [UR8+0x8], R3 ;  /* 0x00000803ff007988 */ /* 0x0009e40008000808 */
.L_x_21:
[----:B-----5:R-:W-:Y:S05]  /*0b60*/  BSYNC.RECONVERGENT B1 ;  /* 0x0000000000017941 */ /* 0x020fea0003800200 */
.L_x_20:
[----:B------:R-:W-:Y:S04]  /*0b70*/  BSSY.RECONVERGENT B2, `(.L_x_22) ;  /* 0x000000f000027945 */ /* 0x000fe80003800200 */
[----:B------:R-:W-:Y:S04]  /*0b80*/  BSSY.RELIABLE B1, `(.L_x_23) ;  /* 0x000000c000017945 */ /* 0x000fe80003800100 */
[----:B------:R-:W-:Y:S05]  /*0b90*/  @P3 BRA `(.L_x_24) ;  /* 0x0000000000283947 */ /* 0x000fea0003800000 */
[----:B---34-:R-:W3:Y:S01]  /*0ba0*/  LDS R3, [UR8+0x34] ;  /* 0x00003408ff037984 */ /* 0x018ee20008000800 */
[----:B------:R-:W-:Y:S01]  /*0bb0*/  IMAD.MOV.U32 R4, RZ, RZ, 0x1f000000 ;  /* 0x1f000000ff047424 */ /* 0x000fe200078e00ff */
[----:B------:R-:W-:Y:S05]  /*0bc0*/  @P3 BREAK.RELIABLE B1 ;  /* 0x0000000000013942 */ /* 0x000fea0003800100 */
[----:B---3--:R-:W-:-:S05]  /*0bd0*/  LOP3.LUT R3, R3, 0xff000000, R4, 0xb8, !PT ;  /* 0xff00000003037812 */ /* 0x008fca00078eb804 */
[----:B------:R3:W-:Y:S01]  /*0be0*/  STS [UR8+0x34], R3 ;  /* 0x00003403ff007988 */ /* 0x0007e20008000808 */
[----:B------:R-:W-:Y:S05]  /*0bf0*/  @P3 BRA `(.L_x_25) ;  /* 0x0000000000183947 */ /* 0x000fea0003800000 */
[----:B------:R-:W4:Y:S01]  /*0c00*/  LDS R4, [UR8+0x38] ;  /* 0x00003808ff047984 */ /* 0x000f220008000800 */
[----:B---3--:R-:W-:-:S05]  /*0c10*/  IMAD.MOV.U32 R3, RZ, RZ, 0x7f ;  /* 0x0000007fff037424 */ /* 0x008fca00078e00ff */
[----:B----4-:R-:W-:-:S05]  /*0c20*/  LOP3.LUT R3, R4, 0xff, R3, 0xb8, !PT ;  /* 0x000000ff04037812 */ /* 0x010fca00078eb803 */
[----:B------:R5:W-:Y:S02]  /*0c30*/  STS [UR8+0x38], R3 ;  /* 0x00003803ff007988 */ /* 0x000be40008000808 */
.L_x_24:
[----:B------:R-:W-:Y:S05]  /*0c40*/  BSYNC.RELIABLE B1 ;  /* 0x0000000000017941 */ /* 0x000fea0003800100 */
.L_x_23:
[----:B------:R2:W-:Y:S02]  /*0c50*/  @!P3 STS [UR8+0x20], R12 ;  /* 0x0000200cff00b988 */ /* 0x0005e40008000808 */
.L_x_25:
[----:B------:R-:W-:Y:S05]  /*0c60*/  BSYNC.RECONVERGENT B2 ;  /* 0x0000000000027941 */ /* 0x000fea0003800200 */
.L_x_22:
[----:B------:R-:W-:Y:S05]  /*0c70*/  WARPSYNC.ALL ;  /* 0x0000000000007948 */ /* 0x000fea0003800000 */
[----:B------:R-:W-:Y:S01]  /*0c80*/  NOP ;  /* 0x0000000000007918 */ /* 0x000fe20000000000 */
[----:B---345:R-:W3:Y:S01]  /*0c90*/  LDC R3, c[0x0][0x39c] ;  /* 0x0000e700ff037b82 */ /* 0x038ee20000000800 */
[----:B------:R-:W-:Y:S01]  /*0ca0*/  BSSY.RECONVERGENT B2, `(.L_x_26) ;  /* 0x0000010000027945 */ /* 0x000fe20003800200 */
[----:B---3--:R-:W-:-:S05]  /*0cb0*/  VIADD R3, R3, 0xffffffff ;  /* 0xffffffff03037836 */ /* 0x008fca0000000000 */
[----:B------:R3:W-:Y:S01]  /*0cc0*/  @!P3 STS [UR8+0x24], R3 ;  /* 0x00002403ff00b988 */ /* 0x0007e20008000808 */
[----:B------:R-:W-:Y:S05]  /*0cd0*/  @P3 BRA `(.L_x_27) ;  /* 0x0000000000303947 */ /* 0x000fea0003800000 */
[----:B------:R-:W4:Y:S01]  /*0ce0*/  LDS R5, [UR8+0x34] ;  /* 0x00003408ff057984 */ /* 0x000f220008000800 */
[----:B------:R-:W5:Y:S03]  /*0cf0*/  LDC.64 R6, c[0x0][0x3b0] ;  /* 0x0000ec00ff067b82 */ /* 0x000f660000000a00 */
[----:B------:R-:W2:Y:S01]  /*0d00*/  LDS R4, [UR8+0x1c] ;  /* 0x00001c08ff047984 */ /* 0x000ea20008000800 */
[C---:B-----5:R-:W-:Y:S01]  /*0d10*/  SHF.L.U64.HI R7, R6.reuse, 0x1, R7 ;  /* 0x0000000106077819 */ /* 0x060fe20000010207 */
[----:B------:R-:W-:-:S03]  /*0d20*/  IMAD.SHL.U32 R6, R6, 0x2, RZ ;  /* 0x0000000206067824 */ /* 0x000fc600078e00ff */
[--C-:B------:R-:W-:Y:S02]  /*0d30*/  SHF.R.U32.HI R9, RZ, 0x4, R7.reuse ;  /* 0x00000004ff097819 */ /* 0x100fe40000011607 */
[----:B------:R-:W-:-:S05]  /*0d40*/  SHF.R.U64 R6, R6, 0x4, R7 ;  /* 0x0000000406067819 */ /* 0x000fca0000001207 */
[----:B------:R5:W-:Y:S01]  /*0d50*/  STS [UR8+0xc], R6 ;  /* 0x00000c06ff007988 */ /* 0x000be20008000808 */
[----:B----4-:R-:W-:Y:S02]  /*0d60*/  LOP3.LUT R5, R5, 0x7, RZ, 0xb8, !PT ;  /* 0x0000000705057812 */ /* 0x010fe400078eb8ff */
[----:B--2---:R-:W-:-:S03]  /*0d70*/  LOP3.LUT R4, R4, 0xf, R9, 0xb8, !PT ;  /* 0x0000000f04047812 */ /* 0x004fc600078eb809 */
[----:B------:R5:W-:Y:S04]  /*0d80*/  STS [UR8+0x34], R5 ;  /* 0x00003405ff007988 */ /* 0x000be80008000808 */
[----:B------:R5:W-:Y:S02]  /*0d90*/  STS [UR8+0x1c], R4 ;  /* 0x00001c04ff007988 */ /* 0x000be40008000808 */
.L_x_27:
[----:B------:R-:W-:Y:S05]  /*0da0*/  BSYNC.RECONVERGENT B2 ;  /* 0x0000000000027941 */ /* 0x000fea0003800200 */
.L_x_26:
[----:B------:R-:W-:Y:S04]  /*0db0*/  BSSY.RECONVERGENT B3, `(.L_x_28) ;  /* 0x000001a000037945 */ /* 0x000fe80003800200 */
[----:B------:R-:W-:Y:S04]  /*0dc0*/  BSSY.RELIABLE B2, `(.L_x_29) ;  /* 0x0000015000027945 */ /* 0x000fe80003800100 */
[----:B------:R-:W-:Y:S05]  /*0dd0*/  @P3 BRA `(.L_x_30) ;  /* 0x0000000000203947 */ /* 0x000fea0003800000 */
[----:B-----5:R-:W4:Y:S02]  /*0de0*/  LDS R4, [UR8+0x34] ;  /* 0x00003408ff047984 */ /* 0x020f240008000800 */
[----:B----4-:R-:W-:-:S05]  /*0df0*/  LOP3.LUT R4, R4, 0x38, RZ, 0xb8, !PT ;  /* 0x0000003804047812 */ /* 0x010fca00078eb8ff */
[----:B------:R4:W-:Y:S01]  /*0e00*/  STS [UR8+0x34], R4 ;  /* 0x00003404ff007988 */ /* 0x0009e20008000808 */
[----:B------:R-:W-:Y:S05]  /*0e10*/  @P3 BRA `(.L_x_31) ;  /* 0x0000000000203947 */ /* 0x000fea0003800000 */
[----:B----4-:R-:W4:Y:S01]  /*0e20*/  LDS R4, [UR8+0x8] ;  /* 0x00000808ff047984 */ /* 0x010f220008000800 */
[----:B------:R-:W-:-:S05]  /*0e30*/  IMAD.MOV.U32 R5, RZ, RZ, 0x780 ;  /* 0x00000780ff057424 */ /* 0x000fca00078e00ff */
[----:B----4-:R-:W-:-:S05]  /*0e40*/  LOP3.LUT R4, R4, 0x300, R5, 0xd8, !PT ;  /* 0x0000030004047812 */ /* 0x010fca00078ed805 */
[----:B------:R4:W-:Y:S02]  /*0e50*/  STS [UR8+0x8], R4 ;  /* 0x00000804ff007988 */ /* 0x0009e40008000808 */
.L_x_30:
[----:B------:R-:W-:Y:S05]  /*0e60*/  @P3 BRA `(.L_x_32) ;  /* 0x0000000000283947 */ /* 0x000fea0003800000 */
[----:B----45:R-:W4:Y:S02]  /*0e70*/  LDS R4, [UR8+0x8] ;  /* 0x00000808ff047984 */ /* 0x030f240008000800 */
[----:B----4-:R-:W-:-:S05]  /*0e80*/  LOP3.LUT R4, R4, 0x1800, RZ, 0xb8, !PT ;  /* 0x0000180004047812 */ /* 0x010fca00078eb8ff */
[----:B------:R5:W-:Y:S02]  /*0e90*/  STS [UR8+0x8], R4 ;  /* 0x00000804ff007988 */ /* 0x000be40008000808 */
.L_x_31:
[----:B------:R-:W-:Y:S05]  /*0ea0*/  @P3 BREAK.RELIABLE B2 ;  /* 0x0000000000023942 */ /* 0x000fea0003800100 */
[----:B------:R-:W-:Y:S05]  /*0eb0*/  @P3 BRA `(.L_x_33) ;  /* 0x0000000000243947 */ /* 0x000fea0003800000 */
[----:B----45:R-:W4:Y:S01]  /*0ec0*/  LDS R4, [UR8+0x8] ;  /* 0x00000808ff047984 */ /* 0x030f220008000800 */
[----:B------:R-:W-:-:S05]  /*0ed0*/  IMAD.MOV.U32 R5, RZ, RZ, 0x6000 ;  /* 0x00006000ff057424 */ /* 0x000fca00078e00ff */
[----:B----4-:R-:W-:-:S04]  /*0ee0*/  LOP3.LUT R4, R4, 0x4000, R5, 0xd8, !PT ;  /* 0x0000400004047812 */ /* 0x010fc800078ed805 */
[----:B------:R-:W-:-:S05]  /*0ef0*/  LOP3.LUT R4, R4, 0x400000, RZ, 0xb8, !PT ;  /* 0x0040000004047812 */ /* 0x000fca00078eb8ff */
[----:B------:R4:W-:Y:S02]  /*0f00*/  STS [UR8+0x8], R4 ;  /* 0x00000804ff007988 */ /* 0x0009e40008000808 */
.L_x_32:
[----:B------:R-:W-:Y:S05]  /*0f10*/  BSYNC.RELIABLE B2 ;  /* 0x0000000000027941 */ /* 0x000fea0003800100 */
.L_x_29:
[----:B----45:R-:W4:Y:S02]  /*0f20*/  @!P3 LDS R4, [UR8+0x8] ;  /* 0x00000808ff04b984 */ /* 0x030f240008000800 */
[----:B----4-:R-:W-:-:S05]  /*0f30*/  @!P3 LOP3.LUT R4, R4, 0x8000, RZ, 0xb8, !PT ;  /* 0x000080000404b812 */ /* 0x010fca00078eb8ff */
[----:B------:R4:W-:Y:S02]  /*0f40*/  @!P3 STS [UR8+0x8], R4 ;  /* 0x00000804ff00b988 */ /* 0x0009e40008000808 */
.L_x_33:
[----:B------:R-:W-:Y:S05]  /*0f50*/  BSYNC.RECONVERGENT B3 ;  /* 0x0000000000037941 */ /* 0x000fea0003800200 */
.L_x_28:
[----:B------:R-:W-:Y:S05]  /*0f60*/  WARPSYNC.ALL ;  /* 0x0000000000007948 */ /* 0x000fea0003800000 */
[----:B------:R-:W-:Y:S01]  /*0f70*/  NOP ;  /* 0x0000000000007918 */ /* 0x000fe20000000000 */
[----:B------:R-:W-:-:S04]  /*0f80*/  UIADD3 UR5, UPT, UPT, UR4, 0x80, URZ ;  /* 0x0000008004057890 */ /* 0x000fc8000fffe0ff */
[----:B------:R-:W-:-:S04]  /*0f90*/  UIADD3 UR26, UP0, UPT, UR5, UR20, URZ ;  /* 0x00000014051a7290 */ /* 0x000fc8000ff1e0ff */
[----:B------:R-:W-:Y:S01]  /*0fa0*/  ULEA.HI.X.SX32 UR27, UR5, UR21, 0x1, UP0 ;  /* 0x00000015051b7291 */ /* 0x000fe200080f0eff */
[----:B------:R-:W-:Y:S11]  /*0fb0*/  @P0 BRA `(.L_x_34) ;  /* 0x0000000000300947 */ /* 0x000ff60003800000 */
[----:B----45:R-:W4:Y:S01]  /*0fc0*/  S2R R4, SR_LANEID ;  /* 0x0000000000047919 */ /* 0x030f220000000000 */
[----:B------:R-:W-:Y:S05]  /*0fd0*/  WARPSYNC.ALL ;  /* 0x0000000000007948 */ /* 0x000fea0003800000 */
[----:B------:R-:W-:Y:S01]  /*0fe0*/  NOP ;  /* 0x0000000000007918 */ /* 0x000fe20000000000 */
[----:B----4-:R-:W-:-:S05]  /*0ff0*/  IMAD.SHL.U32 R6, R4, 0x4, RZ ;  /* 0x0000000404067824 */ /* 0x010fca00078e00ff */
[----:B------:R-:W4:Y:S01]  /*1000*/  LDS R7, [R6+UR8] ;  /* 0x0000000806077984 */ /* 0x000f220008000800 */
[----:B------:R-:W-:-:S05]  /*1010*/  IADD3 R4, P1, PT, R6, UR26, RZ ;  /* 0x0000001a06047c10 */ /* 0x000fca000ff3e0ff */
[----:B------:R-:W-:-:S05]  /*1020*/  IMAD.X R5, RZ, RZ, UR27, P1 ;  /* 0x0000001bff057e24 */ /* 0x000fca00088e06ff */
[----:B----4-:R4:W5:Y:S01]  /*1030*/  ATOMG.E.EXCH.STRONG.GPU PT, RZ, [R4], R7 ;  /* 0x0000000704ff73a8 */ /* 0x01096200041ee100 */
[----:B------:R-:W-:-:S04]  /*1040*/  DEPBAR {5,4,3,2,1,0} ;  /* 0x0000003f0000791a */ /* 0x000fc80000000000 */
[----:B------:R-:W2:Y:S02]  /*1050*/  CCTL.E.C.LDCU.IV.DEEP [UR26] ;  /* 0x000000001a007540 */ /* 0x000ea40009c08000 */
[----:B--2---:R4:W-:Y:S01]  /*1060*/  UTMACCTL.IV [UR26] ;  /* 0x000000001a0079b9 */ /* 0x0049e20008000000 */
[----:B------:R-:W-:Y:S01]  /*1070*/  NOP ;  /* 0x0000000000007918 */ /* 0x000fe20000000000 */
.L_x_34:
[----:B------:R-:W-:Y:S05]  /*1080*/  @P0 BRA `(.L_x_35) ;  /* 0x00000000000c0947 */ /* 0x000fea0003800000 */
[----:B------:R0:W-:Y:S01]  /*1090*/  UTMACMDFLUSH ;  /* 0x00000000000079b7 */ /* 0x0001e20000000000 */
[----:B------:R-:W-:Y:S05]  /*10a0*/  @P0 BRA `(.L_x_35) ;  /* 0x0000000000040947 */ /* 0x000fea0003800000 */
[----:B------:R-:W-:-:S04]  /*10b0*/  DEPBAR.LE SB0, 0x0 ;  /* 0x000080000000791a */ /* 0x000fc80000000000 */
.L_x_35:
[----:B------:R-:W-:Y:S05]  /*10c0*/  WARPSYNC.ALL ;  /* 0x0000000000007948 */ /* 0x000fea0003800000 */
[----:B------:R-:W-:Y:S01]  /*10d0*/  NOP ;  /* 0x0000000000007918 */ /* 0x000fe20000000000 */
[----:B-----5:R-:W-:Y:S06]  /*10e0*/  BAR.SYNC.DEFER_BLOCKING 0x0 ;  /* 0x0000000000007b1d */ /* 0x020fec0000010000 */
[----:B------:R-:W-:Y:S02]  /*10f0*/  BSSY.RECONVERGENT B3, `(.L_x_36) ;  /* 0x000000b000037945 */ /* 0x000fe40003800200 */
[----:B------:R-:W-:Y:S06]  /*1100*/  BAR.SYNC.DEFER_BLOCKING 0x0 ;  /* 0x0000000000007b1d */ /* 0x000fec0000010000 */
[----:B------:R5:W-:Y:S01]  /*1110*/  @!P0 STS [R11], RZ ;  /* 0x000000ff0b008388 */ /* 0x000be20000000800 */
[----:B------:R-:W-:Y:S01]  /*1120*/  NOP ;  /* 0x0000000000007918 */ /* 0x000fe20000000000 */
[----:B------:R-:W-:Y:S05]  /*1130*/  @P3 BRA `(.L_x_37) ;  /* 0x0000000000183947 */ /* 0x000fea0003800000 */
[----:B----4-:R-:W4:Y:S01]  /*1140*/  LDS R4, [UR8+0x8] ;  /* 0x00000808ff047984 */ /* 0x010f220008000800 */
[----:B------:R-:W2:Y:S01]  /*1150*/  LDC.64 R6, c[0x0][0x390] ;  /* 0x0000e400ff067b82 */ /* 0x000ea20000000a00 */
[----:B------:R-:W-:Y:S02]  /*1160*/  IMAD.MOV.U32 R5, RZ, RZ, 0x70 ;  /* 0x00000070ff057424 */ /* 0x000fe400078e00ff */
[----:B--2---:R2:W-:Y:S03]  /*1170*/  STS.64 [UR8], R6 ;  /* 0x00000006ff007988 */ /* 0x0045e60008000a08 */
[----:B----4-:R-:W-:-:S05]  /*1180*/  LOP3.LUT R4, R4, 0x10, R5, 0xd8, !PT ;  /* 0x0000001004047812 */ /* 0x010fca00078ed805 */
[----:B------:R2:W-:Y:S02]  /*1190*/  STS [UR8+0x8], R4 ;  /* 0x00000804ff007988 */ /* 0x0005e40008000808 */
.L_x_37:
[----:B----4-:R-:W-:Y:S05]  /*11a0*/  BSYNC.RECONVERGENT B3 ;  /* 0x0000000000037941 */ /* 0x010fea0003800200 */
.L_x_36:
[----:B------:R-:W-:Y:S04]  /*11b0*/  BSSY.RECONVERGENT B4, `(.L_x_38) ;  /* 0x0000011000047945 */ /* 0x000fe80003800200 */
[----:B------:R-:W-:Y:S04]  /*11c0*/  BSSY.RELIABLE B3, `(.L_x_39) ;  /* 0x000000e000037945 */ /* 0x000fe80003800100 */
[----:B------:R-:W-:Y:S05]  /*11d0*/  @P3 BRA `(.L_x_40) ;  /* 0x0000000000243947 */ /* 0x000fea0003800000 */
[----:B--2---:R-:W2:Y:S01]  /*11e0*/  LDS R4, [UR8+0x34] ;  /* 0x00003408ff047984 */ /* 0x004ea20008000800 */
[----:B------:R-:W-:-:S05]  /*11f0*/  IMAD.MOV.U32 R5, RZ, RZ, 0x3f000000 ;  /* 0x3f000000ff057424 */ /* 0x000fca00078e00ff */
[----:B--2---:R-:W-:-:S05]  /*1200*/  LOP3.LUT R4, R4, 0xff000000, R5, 0xb8, !PT ;  /* 0xff00000004047812 */ /* 0x004fca00078eb805 */
[----:B------:R2:W-:Y:S01]  /*1210*/  STS [UR8+0x34], R4 ;  /* 0x00003404ff007988 */ /* 0x0005e20008000808 */
[----:B------:R-:W-:Y:S05]  /*1220*/  @P3 BRA `(.L_x_41) ;  /* 0x00000000001c3947 */ /* 0x000fea0003800000 */
[----:B--2---:R-:W2:Y:S01]  /*1230*/  LDS R4, [UR8+0x38] ;  /* 0x00003808ff047984 */ /* 0x004ea20008000800 */
[----:B------:R-:W-:-:S05]  /*1240*/  IMAD.MOV.U32 R5, RZ, RZ, 0x3f ;  /* 0x0000003fff057424 */ /* 0x000fca00078e00ff */
[----:B--2---:R-:W-:-:S05]  /*1250*/  LOP3.LUT R4, R4, 0xff, R5, 0xb8, !PT ;  /* 0x000000ff04047812 */ /* 0x004fca00078eb805 */
[----:B------:R4:W-:Y:S02]  /*1260*/  STS [UR8+0x38], R4 ;  /* 0x00003804ff007988 */ /* 0x0009e40008000808 */
.L_x_40:
[----:B------:R-:W-:Y:S05]  /*1270*/  @P3 BREAK.RELIABLE B3 ;  /* 0x0000000000033942 */ /* 0x000fea0003800100 */
[----:B------:R-:W-:Y:S05]  /*1280*/  @P3 BRA `(.L_x_42) ;  /* 0x00000000000c3947 */ /* 0x000fea0003800000 */
[----:B------:R2:W-:Y:S02]  /*1290*/  STS [UR8+0x20], R3 ;  /* 0x00002003ff007988 */ /* 0x0005e40008000808 */
.L_x_41:
[----:B------:R-:W-:Y:S05]  /*12a0*/  BSYNC.RELIABLE B3 ;  /* 0x0000000000037941 */ /* 0x000fea0003800100 */
.L_x_39:
[----:B------:R2:W-:Y:S02]  /*12b0*/  @!P3 STS [UR8+0x24], R2 ;  /* 0x00002402ff00b988 */ /* 0x0005e40008000808 */
.L_x_42:
[----:B------:R-:W-:Y:S05]  /*12c0*/  BSYNC.RECONVERGENT B4 ;  /* 0x0000000000047941 */ /* 0x000fea0003800200 */
.L_x_38:
[----:B------:R-:W-:Y:S05]  /*12d0*/  WARPSYNC.ALL ;  /* 0x0000000000007948 */ /* 0x000fea0003800000 */
[----:B------:R-:W-:Y:S01]  /*12e0*/  NOP ;  /* 0x0000000000007918 */ /* 0x000fe20000000000 */
[----:B------:R-:W-:Y:S04]  /*12f0*/  BSSY.RECONVERGENT B4, `(.L_x_43) ;  /* 0x000000e000047945 */ /* 0x000fe80003800200 */
[----:B------:R-:W-:Y:S05]  /*1300*/  @P3 BRA `(.L_x_44) ;  /* 0x0000000000303947 */ /* 0x000fea0003800000 */
[----:B--23--:R-:W2:Y:S01]  /*1310*/  LDS R3, [UR8+0x34] ;  /* 0x00003408ff037984 */ /* 0x00cea20008000800 */
[----:B----4-:R-:W3:Y:S03]  /*1320*/  LDC.64 R4, c[0x0][0x3b8] ;  /* 0x0000ee00ff047b82 */ /* 0x010ee60000000a00 */
[----:B------:R-:W4:Y:S01]  /*1330*/  LDS R2, [UR8+0x1c] ;  /* 0x00001c08ff027984 */ /* 0x000f220008000800 */
[C---:B---3--:R-:W-:Y:S01]  /*1340*/  SHF.L.U64.HI R5, R4.reuse, 0x1, R5 ;  /* 0x0000000104057819 */ /* 0x048fe20000010205 */
[----:B------:R-:W-:-:S03]  /*1350*/  IMAD.SHL.U32 R4, R4, 0x2, RZ ;  /* 0x0000000204047824 */ /* 0x000fc600078e00ff */
[--C-:B------:R-:W-:Y:S02]  /*1360*/  SHF.R.U32.HI R7, RZ, 0x4, R5.reuse ;  /* 0x00000004ff077819 */ /* 0x100fe40000011605 */
[----:B------:R-:W-:-:S05]  /*1370*/  SHF.R.U64 R4, R4, 0x4, R5 ;  /* 0x0000000404047819 */ /* 0x000fca0000001205 */
[----:B------:R3:W-:Y:S01]  /*1380*/  STS [UR8+0xc], R4 ;  /* 0x00000c04ff007988 */ /* 0x0007e20008000808 */
[----:B--2---:R-:W-:Y:S02]  /*1390*/  LOP3.LUT R3, R3, 0x7, RZ, 0xb8, !PT ;  /* 0x0000000703037812 */ /* 0x004fe400078eb8ff */
[----:B----4-:R-:W-:-:S03]  /*13a0*/  LOP3.LUT R2, R2, 0xf, R7, 0xb8, !PT ;  /* 0x0000000f02027812 */ /* 0x010fc600078eb807 */
[----:B------:R3:W-:Y:S04]  /*13b0*/  STS [UR8+0x34], R3 ;  /* 0x00003403ff007988 */ /* 0x0007e80008000808 */
[----:B------:R3:W-:Y:S02]  /*13c0*/  STS [UR8+0x1c], R2 ;  /* 0x00001c02ff007988 */ /* 0x0007e40008000808 */
.L_x_44:
[----:B------:R-:W-:Y:S05]  /*13d0*/  BSYNC.RECONVERGENT B4 ;  /* 0x0000000000047941 */ /* 0x000fea0003800200 */
.L_x_43:
[----:B------:R-:W-:Y:S04]  /*13e0*/  BSSY.RECONVERGENT B5, `(.L_x_45) ;  /* 0x000001a000057945 */ /* 0x000fe80003800200 */
[----:B------:R-:W-:Y:S04]  /*13f0*/  BSSY.RELIABLE B4, `(.L_x_46) ;  /* 0x0000015000047945 */ /* 0x000fe80003800100 */
[----:B------:R-:W-:Y:S05]  /*1400*/  @P3 BRA `(.L_x_47) ;  /* 0x0000000000203947 */ /* 0x000fea0003800000 */
[----:B--23--:R-:W2:Y:S02]  /*1410*/  LDS R2, [UR8+0x34] ;  /* 0x00003408ff027984 */ /* 0x00cea40008000800 */
[----:B--2---:R-:W-:-:S05]  /*1420*/  LOP3.LUT R2, R2, 0x38, RZ, 0xb8, !PT ;  /* 0x0000003802027812 */ /* 0x004fca00078eb8ff */
[----:B------:R2:W-:Y:S01]  /*1430*/  STS [UR8+0x34], R2 ;  /* 0x00003402ff007988 */ /* 0x0005e20008000808 */
[----:B------:R-:W-:Y:S05]  /*1440*/  @P3 BRA `(.L_x_48) ;  /* 0x0000000000203947 */ /* 0x000fea0003800000 */
[----:B--2---:R-:W2:Y:S01]  /*1450*/  LDS R2, [UR8+0x8] ;  /* 0x00000808ff027984 */ /* 0x004ea20008000800 */
[----:B------:R-:W-:-:S05]  /*1460*/  IMAD.MOV.U32 R3, RZ, RZ, 0x780 ;  /* 0x00000780ff037424 */ /* 0x000fca00078e00ff */
[----:B--2---:R-:W-:-:S05]  /*1470*/  LOP3.LUT R2, R2, 0x300, R3, 0xd8, !PT ;  /* 0x0000030002027812 */ /* 0x004fca00078ed803 */
[----:B------:R2:W-:Y:S02]  /*1480*/  STS [UR8+0x8], R2 ;  /* 0x00000802ff007988 */ /* 0x0005e40008000808 */
.L_x_47:
[----:B------:R-:W-:Y:S05]  /*1490*/  @P3 BRA `(.L_x_49) ;  /* 0x0000000000283947 */ /* 0x000fea0003800000 */
[----:B--23--:R-:W2:Y:S02]  /*14a0*/  LDS R2, [UR8+0x8] ;  /* 0x00000808ff027984 */ /* 0x00cea40008000800 */
[----:B--2---:R-:W-:-:S05]  /*14b0*/  LOP3.LUT R2, R2, 0x1800, RZ, 0xb8, !PT ;  /* 0x0000180002027812 */ /* 0x004fca00078eb8ff */
[----:B------:R3:W-:Y:S02]  /*14c0*/  STS [UR8+0x8], R2 ;  /* 0x00000802ff007988 */ /* 0x0007e40008000808 */
.L_x_48:
[----:B------:R-:W-:Y:S05]  /*14d0*/  @P3 BREAK.RELIABLE B4 ;  /* 0x0000000000043942 */ /* 0x000fea0003800100 */
[----:B------:R-:W-:Y:S05]  /*14e0*/  @P3 BRA `(.L_x_50) ;  /* 0x0000000000243947 */ /* 0x000fea0003800000 */
[----:B--23--:R-:W2:Y:S01]  /*14f0*/  LDS R2, [UR8+0x8] ;  /* 0x00000808ff027984 */ /* 0x00cea20008000800 */
[----:B------:R-:W-:-:S05]  /*1500*/  IMAD.MOV.U32 R3, RZ, RZ, 0x6000 ;  /* 0x00006000ff037424 */ /* 0x000fca00078e00ff */
[----:B--2---:R-:W-:-:S04]  /*1510*/  LOP3.LUT R2, R2, 0x6000, R3, 0xd8, !PT ;  /* 0x0000600002027812 */ /* 0x004fc800078ed803 */
[----:B------:R-:W-:-:S05]  /*1520*/  LOP3.LUT R2, R2, 0x400000, RZ, 0xb8, !PT ;  /* 0x0040000002027812 */ /* 0x000fca00078eb8ff */
[----:B------:R2:W-:Y:S02]  /*1530*/  STS [UR8+0x8], R2 ;  /* 0x00000802ff007988 */ /* 0x0005e40008000808 */
.L_x_49:
[----:B------:R-:W-:Y:S05]  /*1540*/  BSYNC.RELIABLE B4 ;  /* 0x0000000000047941 */ /* 0x000fea0003800100 */
.L_x_46:
[----:B--23--:R-:W2:Y:S02]  /*1550*/  @!P3 LDS R2, [UR8+0x8] ;  /* 0x00000808ff02b984 */ /* 0x00cea40008000800 */
[----:B--2---:R-:W-:-:S05]  /*1560*/  @!P3 LOP3.LUT R2, R2, 0x8000, RZ, 0xb8, !PT ;  /* 0x000080000202b812 */ /* 0x004fca00078eb8ff */
[----:B------:R2:W-:Y:S02]  /*1570*/  @!P3 STS [UR8+0x8], R2 ;  /* 0x00000802ff00b988 */ /* 0x0005e40008000808 */
.L_x_50:
[----:B------:R-:W-:Y:S05]  /*1580*/  BSYNC.RECONVERGENT B5 ;  /* 0x0000000000057941 */ /* 0x000fea0003800200 */
.L_x_45:
[----:B------:R-:W-:Y:S05]  /*1590*/  WARPSYNC.ALL ;  /* 0x0000000000007948 */ /* 0x000fea0003800000 */
[----:B------:R-:W-:Y:S01]  /*15a0*/  NOP ;  /* 0x0000000000007918 */ /* 0x000fe20000000000 */
[----:B------:R-:W-:-:S04]  /*15b0*/  UIADD3 UR4, UPT, UPT, UR4, 0x100, URZ ;  /* 0x0000010004047890 */ /* 0x000fc8000fffe0ff */
[----:B------:R-:W-:-:S04]  /*15c0*/  UIADD3 UR20, UP0, UPT, UR4, UR20, URZ ;  /* 0x0000001404147290 */ /* 0x000fc8000ff1e0ff */
[----:B------:R-:W-:Y:S01]  /*15d0*/  ULEA.HI.X.SX32 UR21, UR4, UR21, 0x1, UP0 ;  /* 0x0000001504157291 */ /* 0x000fe200080f0eff */
[----:B------:R-:W-:Y:S11]  /*15e0*/  @P0 BRA `(.L_x_51) ;  /* 0x0000000000300947 */ /* 0x000ff60003800000 */
[----:B--23--:R-:W2:Y:S01]  /*15f0*/  S2R R2, SR_LANEID ;  /* 0x0000000000027919 */ /* 0x00cea20000000000 */
[----:B------:R-:W-:Y:S05]  /*1600*/  WARPSYNC.ALL ;  /* 0x0000000000007948 */ /* 0x000fea0003800000 */
[----:B------:R-:W-:Y:S01]  /*1610*/  NOP ;  /* 0x0000000000007918 */ /* 0x000fe20000000000 */
[----:B--2-4-:R-:W-:-:S05]  /*1620*/  IMAD.SHL.U32 R4, R2, 0x4, RZ ;  /* 0x0000000402047824 */ /* 0x014fca00078e00ff */
[----:B------:R-:W2:Y:S01]  /*1630*/  LDS R5, [R4+UR8] ;  /* 0x0000000804057984 */ /* 0x000ea20008000800 */
[----:B------:R-:W-:-:S05]  /*1640*/  IADD3 R2, P1, PT, R4, UR20, RZ ;  /* 0x0000001404027c10 */ /* 0x000fca000ff3e0ff */
[----:B------:R-:W-:-:S05]  /*1650*/  IMAD.X R3, RZ, RZ, UR21, P1 ;  /* 0x00000015ff037e24 */ /* 0x000fca00088e06ff */
[----:B--2---:R2:W3:Y:S01]  /*1660*/  ATOMG.E.EXCH.STRONG.GPU PT, RZ, [R2], R5 ;  /* 0x0000000502ff73a8 */ /* 0x0044e200041ee100 */
[----:B------:R-:W-:-:S04]  /*1670*/  DEPBAR {5,4,3,2,1,0} ;  /* 0x0000003f0000791a */ /* 0x000fc80000000000 */
[----:B------:R-:W4:Y:S02]  /*1680*/  CCTL.E.C.LDCU.IV.DEEP [UR20] ;  /* 0x0000000014007540 */ /* 0x000f240009c08000 */
[----:B----4-:R2:W-:Y:S01]  /*1690*/  UTMACCTL.IV [UR20] ;  /* 0x00000000140079b9 */ /* 0x0105e20008000000 */
[----:B------:R-:W-:Y:S01]  /*16a0*/  NOP ;  /* 0x0000000000007918 */ /* 0x000fe20000000000 */
.L_x_51:
[----:B------:R-:W-:Y:S05]  /*16b0*/  @P0 BRA `(.L_x_52) ;  /* 0x00000000000c0947 */ /* 0x000fea0003800000 */
[----:B------:R0:W-:Y:S01]  /*16c0*/  UTMACMDFLUSH ;  /* 0x00000000000079b7 */ /* 0x0001e20000000000 */
[----:B------:R-:W-:Y:S05]  /*16d0*/  @P0 BRA `(.L_x_52) ;  /* 0x0000000000040947 */ /* 0x000fea0003800000 */
[----:B------:R-:W-:-:S04]  /*16e0*/  DEPBAR.LE SB0, 0x0 ;  /* 0x000080000000791a */ /* 0x000fc80000000000 */
.L_x_52:
[----:B------:R-:W-:Y:S05]  /*16f0*/  WARPSYNC.ALL ;  /* 0x0000000000007948 */ /* 0x000fea0003800000 */
[----:B------:R-:W-:Y:S01]  /*1700*/  NOP ;  /* 0x0000000000007918 */ /* 0x000fe20000000000 */
[----:B---3--:R-:W-:Y:S01]  /*1710*/  BAR.SYNC.DEFER_BLOCKING 0x0 ;  /* 0x0000000000007b1d */ /* 0x008fe20000010000 */
[----:B--2---:R-:W-:Y:S01]  /*1720*/  SHF.R.U32.HI R2, RZ, 0x5, R0 ;  /* 0x00000005ff027819 */ /* 0x004fe20000011600 */
[----:B------:R-:W-:Y:S01]  /*1730*/  UIADD3 UR12, UPT, UPT, UR8, 0x6010, URZ ;  /* 0x00006010080c7890 */ /* 0x000fe2000fffe0ff */
[----:B------:R-:W-:Y:S01]  /*1740*/  ISETP.GE.AND P0, PT, R10, 0x1, PT ;  /* 0x000000010a00780c */ /* 0x000fe20003f06270 */
[----:B------:R-:W-:Y:S01]  /*1750*/  USHF.L.U32 UR15, UR7, 0x6, URZ ;  /* 0x00000006070f7899 */ /* 0x000fe200080006ff */
[----:B------:R-:W-:Y:S01]  /*1760*/  R2UR UR22, R2 ;  /* 0x00000000021672ca */ /* 0x000fe200000e0000 */
[----:B------:R-:W-:Y:S01]  /*1770*/  VOTEU.ALL UP0, P3 ;  /* 0x0000000000ff7886 */ /* 0x000fe20001800000 */
[----:B------:R-:W-:Y:S01]  /*1780*/  UMOV UR4, 0x1 ;  /* 0x0000000100047882 */ /* 0x000fe20000000000 */
[----:B------:R-:W-:Y:S01]  /*1790*/  VOTEU.ALL UP1, P3 ;  /* 0x0000000000ff7886 */ /* 0x000fe20001820000 */
[----:B------:R-:W-:Y:S01]  /*17a0*/  USHF.L.U32 UR19, UR19, 0x7, URZ ;  /* 0x0000000713137899 */ /* 0x000fe200080006ff */
[----:B------:R-:W-:Y:S01]  /*17b0*/  BSSY.RECONVERGENT B5, `(.L_x_53) ;  /* 0x0000018000057945 */ /* 0x000fe20003800200 */
[----:B------:R-:W-:-:S04]  /*17c0*/  @!UP0 UIADD3 UR10, UPT, UPT, -UR4, 0x100000, URZ ;  /* 0x00100000040a8890 */ /* 0x000fc8000fffe1ff */
[----:B------:R-:W-:Y:S02]  /*17d0*/  @!UP0 USHF.L.U32 UR11, UR10, 0xb, URZ ;  /* 0x0000000b0a0b8899 */ /* 0x000fe400080006ff */
[----:B------:R-:W-:Y:S02]  /*17e0*/  @!UP0 USHF.L.U32 UR10, UR10, 0x1, URZ ;  /* 0x000000010a0a8899 */ /* 0x000fe400080006ff */
[----:B------:R-:W-:-:S04]  /*17f0*/  @!UP0 UIADD3 UR4, UPT, UPT, -UR4, 0x100000, URZ ;  /* 0x0010000004048890 */ /* 0x000fc8000fffe1ff */
[----:B------:R-:W-:Y:S02]  /*1800*/  @!UP0 USHF.L.U32 UR5, UR4, 0xb, URZ ;  /* 0x0000000b04058899 */ /* 0x000fe400080006ff */
[----:B------:R-:W-:Y:S01]  /*1810*/  @!UP0 USHF.L.U32 UR4, UR4, 0x1, URZ ;  /* 0x0000000104048899 */ /* 0x000fe200080006ff */
[----:B------:R-:W-:Y:S01]  /*1820*/  VOTEU.ALL UP0, P3 ;  /* 0x0000000000ff7886 */ /* 0x000fe20001800000 */
[----:B------:R-:W2:Y:S04]  /*1830*/  FENCE.VIEW.ASYNC.S ;  /* 0x00000000000073c6 */ /* 0x000ea80000000000 */
[----:B--2---:R2:W3:Y:S06]  /*1840*/  @!UP0 SYNCS.EXCH.64 URZ, [UR8+0x6000], UR10 ;  /* 0x0060000a08ff85b2 */ /* 0x0044ec0008000100 */
[----:B------:R2:W3:Y:S02]  /*1850*/  @!UP1 SYNCS.EXCH.64 URZ, [UR8+0x6010], UR4 ;  /* 0x0060100408ff95b2 */ /* 0x0004e40008000100 */
[----:B---3--:R-:W-:Y:S06]  /*1860*/  BAR.SYNC.DEFER_BLOCKING 0x0 ;  /* 0x0000000000007b1d */ /* 0x008fec0000010000 */
[----:B------:R-:W-:Y:S05]  /*1870*/  @P3 BRA `(.L_x_54) ;  /* 0x00000000002c3947 */ /* 0x000fea0003800000 */
[----:B--2---:R-:W-:Y:S02]  /*1880*/  UMOV UR4, 0x1 ;  /* 0x0000000100047882 */ /* 0x004fe40000000000 */
[----:B------:R-:W-:-:S04]  /*1890*/  UIADD3 UR10, UPT, UPT, -UR4, 0x100000, URZ ;  /* 0x00100000040a7890 */ /* 0x000fc8000fffe1ff */
[----:B------:R-:W-:Y:S02]  /*18a0*/  USHF.L.U32 UR11, UR10, 0xb, URZ ;  /* 0x0000000b0a0b7899 */ /* 0x000fe400080006ff */
[----:B------:R-:W-:Y:S02]  /*18b0*/  USHF.L.U32 UR10, UR10, 0x1, URZ ;  /* 0x000000010a0a7899 */ /* 0x000fe400080006ff */
[----:B------:R-:W-:-:S04]  /*18c0*/  UIADD3 UR4, UPT, UPT, -UR4, 0x100000, URZ ;  /* 0x0010000004047890 */ /* 0x000fc8000fffe1ff */
[----:B------:R-:W-:Y:S02]  /*18d0*/  USHF.L.U32 UR5, UR4, 0xb, URZ ;  /* 0x0000000b04057899 */ /* 0x000fe400080006ff */
[----:B------:R-:W-:Y:S01]  /*18e0*/  USHF.L.U32 UR4, UR4, 0x1, URZ ;  /* 0x0000000104047899 */ /* 0x000fe200080006ff */
[----:B------:R-:W2:Y:S03]  /*18f0*/  FENCE.VIEW.ASYNC.S ;  /* 0x00000000000073c6 */ /* 0x000ea60000000000 */
[----:B--2---:R3:W2:Y:S08]  /*1900*/  SYNCS.EXCH.64 URZ, [UR8+0x6008], UR10 ;  /* 0x0060080a08ff75b2 */ /* 0x0046b00008000100 */
[----:B------:R3:W4:Y:S02]  /*1910*/  SYNCS.EXCH.64 URZ, [UR8+0x6018], UR4 ;  /* 0x0060180408ff75b2 */ /* 0x0007240008000100 */
[----:B---3--:R-:W-:Y:S01]  /*1920*/  NOP ;  /* 0x0000000000007918 */ /* 0x008fe20000000000 */
.L_x_54:
[----:B--2---:R-:W-:Y:S05]  /*1930*/  BSYNC.RECONVERGENT B5 ;  /* 0x0000000000057941 */ /* 0x004fea0003800200 */
.L_x_53:
[----:B------:R-:W-:Y:S05]  /*1940*/  @!P0 BRA `(.L_x_55) ;  /* 0x0000000800188947 */ /* 0x000fea0003800000 */
[----:B----4-:R-:W-:Y:S01]  /*1950*/  BAR.SYNC.DEFER_BLOCKING 0x0 ;  /* 0x0000000000007b1d */ /* 0x010fe20000010000 */
[----:B------:R-:W-:Y:S01]  /*1960*/  ELECT P1, URZ, PT ;  /* 0x0000000000ff782f */ /* 0x000fe20003820000 */
[----:B------:R-:W-:Y:S01]  /*1970*/  @!P3 IMAD.MOV.U32 R2, RZ, RZ, 0x3000 ;  /* 0x00003000ff02b424 */ /* 0x000fe200078e00ff */
[----:B------:R-:W-:Y:S02]  /*1980*/  UIADD3 UR4, UPT, UPT, UR8, 0x4000, URZ ;  /* 0x0000400008047890 */ /* 0x000fe4000fffe0ff */
[----:B------:R-:W-:Y:S01]  /*1990*/  ISETP.LT.U32.AND P1, PT, R68, 0x20, P1 ;  /* 0x000000204400780c */ /* 0x000fe20000f21070 */
[----:B------:R-:W-:Y:S01]  /*19a0*/  UMOV UR7, UR15 ;  /* 0x0000000f00077c82 */ /* 0x000fe20008000000 */
[----:B------:R-:W-:Y:S01]  /*19b0*/  ELECT P0, URZ, PT ;  /* 0x0000000000ff782f */ /* 0x000fe20003800000 */
[----:B------:R-:W-:-:S03]  /*19c0*/  UMOV UR11, UR19 ;  /* 0x00000013000b7c82 */ /* 0x000fc60008000000 */
[----:B------:R-:W-:-:S07]  /*19d0*/  ISETP.LT.U32.AND P0, PT, R68, 0x20, P0 ;  /* 0x000000204400780c */ /* 0x000fce0000701070 */
[----:B------:R-:W-:Y:S01]  /*19e0*/  VOTEU.ANY UP0, P1 ;  /* 0x0000000000ff7886 */ /* 0x000fe20000800100 */
[----:B------:R-:W-:-:S04]  /*19f0*/  VOTEU.ANY UP2, P1 ;  /* 0x0000000000ff7886 */ /* 0x000fc80000840100 */
[----:B------:R-:W-:Y:S02]  /*1a00*/  @UP0 UIADD3 UR5, UPT, UPT, UR8, 0x6000, URZ ;  /* 0x0000600008050890 */ /* 0x000fe4000fffe0ff */
[----:B------:R2:W-:Y:S01]  /*1a10*/  @!P3 SYNCS.ARRIVE.TRANS64 RZ, [UR8+0x6000], R2 ;  /* 0x00600002ffffb9a7 */ /* 0x0005e20008000008 */
[----:B------:R-:W-:Y:S01]  /*1a20*/  @UP0 UMOV UR6, URZ ;  /* 0x000000ff00060c82 */ /* 0x000fe20008000000 */
[----:B------:R-:W-:Y:S01]  /*1a30*/  BAR.SYNC.DEFER_BLOCKING 0x0 ;  /* 0x0000000000007b1d */ /* 0x000fe20000010000 */
[----:B------:R-:W-:-:S05]  /*1a40*/  UISETP.NE.U32.AND UP0, UPT, UR22, URZ, UPT ;  /* 0x000000ff1600728c */ /* 0x000fca000bf05070 */
[----:B------:R-:W-:Y:S01]  /*1a50*/  VOTEU.ANY UP1, P0 ;  /* 0x0000000000ff7886 */ /* 0x000fe20000020100 */
[----:B------:R-:W-:-:S04]  /*1a60*/  VOTEU.ANY UP3, P0 ;  /* 0x0000000000ff7886 */ /* 0x000fc80000060100 */
[----:B------:R-:W-:Y:S01]  /*1a70*/  @UP1 UIADD3 UR9, UPT, UPT, UR8, 0x6000, URZ ;  /* 0x0000600008091890 */ /* 0x000fe2000fffe0ff */
[----:B------:R-:W-:Y:S01]  /*1a80*/  @UP1 UMOV UR10, URZ ;  /* 0x000000ff000a1c82 */ /* 0x000fe20008000000 */
[----:B------:R2:W-:Y:S01]  /*1a90*/  @UP2 UTMALDG.2D [UR4], [UR24] ;  /* 0x00000004180025b4 */ /* 0x0005e20008008000 */
[----:B------:R3:W-:Y:S06]  /*1aa0*/  MEMBAR.ALL.CTA ;  /* 0x0000000000007992 */ /* 0x0007ec0000008000 */
[----:B---3--:R-:W3:Y:S02]  /*1ab0*/  FENCE.VIEW.ASYNC.S ;  /* 0x00000000000073c6 */ /* 0x008ee40000000000 */
[----:B---3--:R-:W-:Y:S06]  /*1ac0*/  BAR.SYNC.DEFER_BLOCKING 0x0 ;  /* 0x0000000000007b1d */ /* 0x008fec0000010000 */
[----:B------:R2:W-:Y:S02]  /*1ad0*/  @UP3 UTMALDG.2D [UR8], [UR26] ;  /* 0x000000081a0035b4 */ /* 0x0005e40008008000 */
[----:B------:R-:W-:Y:S06]  /*1ae0*/  BAR.SYNC.DEFER_BLOCKING 0x0 ;  /* 0x0000000000007b1d */ /* 0x000fec0000010000 */
[----:B------:R-:W3:Y:S02]  /*1af0*/  SYNCS.PHASECHK.TRANS64.TRYWAIT P0, [UR8+0x6000], RZ ;  /* 0x006000ffff0075a7 */ /* 0x000ee40008001108 */
[----:B--23--:R-:W-:Y:S05]  /*1b00*/  @!P0 BRA `(.L_x_56) ;  /* 0x0000000c00bc8947 */ /* 0x00cfea0003800000 */
.L_x_70:
[----:B------:R-:W-:Y:S05]  /*1b10*/  BRA.U UP0, `(.L_x_57) ;  /* 0x00000001004c7547 */ /* 0x000fea000b800000 */
[----:B------:R-:W-:Y:S02]  /*1b20*/  USHF.R.U32.HI UR4, URZ, 0x4, UR4 ;  /* 0x00000004ff047899 */ /* 0x000fe40008011604 */
[----:B------:R-:W-:Y:S02]  /*1b30*/  USHF.R.U32.HI UR6, URZ, 0x4, UR8 ;  /* 0x00000004ff067899 */ /* 0x000fe40008011608 */
[----:B------:R-:W-:Y:S02]  /*1b40*/  USGXT.U32 UR4, UR4, 0xe ;  /* 0x0000000e0404789a */ /* 0x000fe40008000000 */
[----:B------:R-:W-:Y:S01]  /*1b50*/  USGXT.U32 UR6, UR6, 0xe ;  /* 0x0000000e0606789a */ /* 0x000fe20008000000 */
[----:B------:R-:W-:Y:S01]  /*1b60*/  UMOV UR10, 0xfffffffe ;  /* 0xfffffffe000a7882 */ /* 0x000fe20000000000 */
[----:B------:R-:W-:Y:S01]  /*1b70*/  UMOV UR11, 0x7fffbfdf ;  /* 0x7fffbfdf000b7882 */ /* 0x000fe20000000000 */
[----:B------:R-:W-:Y:S01]  /*1b80*/  UMOV UR5, URZ ;  /* 0x000000ff00057c82 */ /* 0x000fe20008000000 */
[----:B------:R-:W-:Y:S01]  /*1b90*/  UMOV UR7, URZ ;  /* 0x000000ff00077c82 */ /* 0x000fe20008000000 */
[----:B------:R-:W-:-:S02]  /*1ba0*/  UIADD3.64 UR16, UPT, UPT, UR4, -UR10, URZ ;  /* 0x8000000a04107297 */ /* 0x000fc4000fffe0ff */
[----:B------:R-:W-:Y:S01]  /*1bb0*/  UIADD3.64 UR10, UPT, UPT, UR6, -UR10, URZ ;  /* 0x8000000a060a7297 */ /* 0x000fe2000fffe0ff */
[----:B------:R-:W-:Y:S01]  /*1bc0*/  UMOV UR28, 0x0 ;  /* 0x00000000001c7882 */ /* 0x000fe20000000000 */
[----:B------:R-:W-:Y:S01]  /*1bd0*/  UMOV UR29, 0x4200010 ;  /* 0x04200010001d7882 */ /* 0x000fe20000000000 */
[----:B------:R-:W-:Y:S01]  /*1be0*/  UMOV UR5, 0x80004020 ;  /* 0x8000402000057882 */ /* 0x000fe20000000000 */
[----:B------:R-:W-:Y:S01]  /*1bf0*/  UMOV UR7, 0x80004020 ;  /* 0x8000402000077882 */ /* 0x000fe20000000000 */
[----:B------:R-:W-:Y:S01]  /*1c00*/  UMOV UR30, 0x0 ;  /* 0x00000000001e7882 */ /* 0x000fe20000000000 */
[----:B------:R-:W-:Y:S01]  /*1c10*/  UMOV UR31, 0x4200010 ;  /* 0x04200010001f7882 */ /* 0x000fe20000000000 */
[----:B------:R2:W-:Y:S02]  /*1c20*/  UTCHMMA gdesc[UR4], gdesc[UR6], tmem[UR23], tmem[UR28], idesc[UR29], !UPT ;  /* 0x00ff1c06040075ea */ /* 0x0005e4000f800017 */
[----:B------:R2:W-:Y:S01]  /*1c30*/  UTCHMMA gdesc[UR16], gdesc[UR10], tmem[UR23], tmem[UR30], idesc[UR31], UPT ;  /* 0x00ff1e0a100075ea */ /* 0x0005e2000b800017 */
[----:B------:R-:W-:-:S02]  /*1c40*/  NOP ;  /* 0x0000000000007918 */ /* 0x000fc40000000000 */
.L_x_57:
[----:B------:R-:W-:Y:S01]  /*1c50*/  ELECT P0, URZ, PT ;  /* 0x0000000000ff782f */ /* 0x000fe20003800000 */
[----:B--2---:R-:W-:Y:S01]  /*1c60*/  UMOV UR4, UR12 ;  /* 0x0000000c00047c82 */ /* 0x004fe20008000000 */
[----:B------:R-:W-:Y:S02]  /*1c70*/  UMOV UR5, URZ ;  /* 0x000000ff00057c82 */ /* 0x000fe40008000000 */
[----:B------:R-:W-:-:S13]  /*1c80*/  ISETP.LT.U32.AND P0, PT, R68, 0x20, P0 ;  /* 0x000000204400780c */ /* 0x000fda0000701070 */
[----:B------:R-:W-:Y:S01]  /*1c90*/  VOTEU.ANY UP0, P0 ;  /* 0x0000000000ff7886 */ /* 0x000fe20000000100 */
[----:B------:R-:W-:Y:S01]  /*1ca0*/  VOTEU.ANY UP1, P0 ;  /* 0x0000000000ff7886 */ /* 0x000fe20000020100 */
[----:B------:R-:W-:-:S03]  /*1cb0*/  ISETP.GE.U32.AND P0, PT, R10, 0x21, PT ;  /* 0x000000210a00780c */ /* 0x000fc60003f06070 */
[----:B------:R-:W-:Y:S02]  /*1cc0*/  @UP0 UMOV UR4, UR4 ;  /* 0x0000000400040c82 */ /* 0x000fe40008000000 */
[----:B------:R2:W-:Y:S01]  /*1cd0*/  @UP1 UTCBAR [UR4], URZ ;  /* 0x000000ff040013e9 */ /* 0x0005e200080000ff */
[----:B------:R-:W-:Y:S06]  /*1ce0*/  BAR.SYNC.DEFER_BLOCKING 0x0 ;  /* 0x0000000000007b1d */ /* 0x000fec0000010000 */
[----:B------:R-:W3:Y:S02]  /*1cf0*/  SYNCS.PHASECHK.TRANS64.TRYWAIT P1, [UR8+0x6010], RZ ;  /* 0x006010ffff0075a7 */ /* 0x000ee40008021108 */
[----:B--23--:R-:W-:Y:S05]  /*1d00*/  @!P1 BRA `(.L_x_58) ;  /* 0x0000000c00489947 */ /* 0x00cfea0003800000 */
.L_x_71:
[----:B------:R-:W-:Y:S01]  /*1d10*/  UMOV UR4, URZ ;  /* 0x000000ff00047c82 */ /* 0x000fe20008000000 */
[----:B------:R-:W-:Y:S05]  /*1d20*/  @!P0 BRA `(.L_x_55) ;  /* 0x0000000400208947 */ /* 0x000fea0003800000 */
[----:B------:R-:W2:Y:S01]  /*1d30*/  LDCU UR29, c[0x0][0x3a0] ;  /* 0x00007400ff1d77ac */ /* 0x000ea20008000800 */
[----:B------:R-:W-:Y:S01]  /*1d40*/  UMOV UR9, 0x1 ;  /* 0x0000000100097882 */ /* 0x000fe20000000000 */
[----:B------:R-:W-:-:S05]  /*1d50*/  UMOV UR14, 0x20 ;  /* 0x00000020000e7882 */ /* 0x000fca0000000000 */
.L_x_62:
[----:B------:R-:W-:Y:S01]  /*1d60*/  BAR.SYNC.DEFER_BLOCKING 0x0 ;  /* 0x0000000000007b1d */ /* 0x000fe20000010000 */
[----:B------:R-:W-:Y:S01]  /*1d70*/  ULEA UR28, UR9, UR8, 0x3 ;  /* 0x00000008091c7291 */ /* 0x000fe2000f8e18ff */
[----:B------:R-:W-:Y:S01]  /*1d80*/  @!P3 IMAD.MOV.U32 R2, RZ, RZ, 0x3000 ;  /* 0x00003000ff02b424 */ /* 0x000fe200078e00ff */
[----:B------:R-:W-:Y:S01]  /*1d90*/  ELECT P1, URZ, PT ;  /* 0x0000000000ff782f */ /* 0x000fe20003820000 */
[----:B------:R-:W-:-:S03]  /*1da0*/  ULEA UR12, UR9, UR8, 0xc ;  /* 0x00000008090c7291 */ /* 0x000fc6000f8e60ff */
[----:B------:R-:W-:Y:S02]  /*1db0*/  ISETP.LT.U32.AND P1, PT, R68, 0x20, P1 ;  /* 0x000000204400780c */ /* 0x000fe40000f21070 */
[----:B------:R-:W-:Y:S01]  /*1dc0*/  ELECT P0, URZ, PT ;  /* 0x0000000000ff782f */ /* 0x000fe20003800000 */
[----:B------:R-:W-:-:S03]  /*1dd0*/  UIADD3 UR12, UPT, UPT, UR12, 0x4000, URZ ;  /* 0x000040000c0c7890 */ /* 0x000fc6000fffe0ff */
[----:B------:R-:W-:Y:S01]  /*1de0*/  ISETP.LT.U32.AND P0, PT, R68, 0x20, P0 ;  /* 0x000000204400780c */ /* 0x000fe20000701070 */
[----:B------:R-:W-:Y:S01]  /*1df0*/  ULEA UR16, UR9, UR8, 0xd ;  /* 0x0000000809107291 */ /* 0x000fe2000f8e68ff */
[----:B------:R-:W-:Y:S01]  /*1e00*/  UMOV UR18, UR14 ;  /* 0x0000000e00127c82 */ /* 0x000fe20008000000 */
[----:B------:R-:W-:-:S04]  /*1e10*/  USHF.L.U32 UR5, UR4, 0x1f, URZ ;  /* 0x0000001f04057899 */ /* 0x000fc800080006ff */
[----:B------:R-:W-:Y:S01]  /*1e20*/  VOTEU.ANY UP0, P1 ;  /* 0x0000000000ff7886 */ /* 0x000fe20000800100 */
[----:B------:R3:W-:Y:S04]  /*1e30*/  @!P3 SYNCS.ARRIVE.TRANS64 RZ, [UR28+0x6000], R2 ;  /* 0x00600002ffffb9a7 */ /* 0x0007e8000800001c */
[----:B------:R-:W-:Y:S01]  /*1e40*/  @UP0 UIADD3 UR13, UPT, UPT, UR28, 0x6000, URZ ;  /* 0x000060001c0d0890 */ /* 0x000fe2000fffe0ff */
[----:B------:R-:W-:Y:S01]  /*1e50*/  VOTEU.ANY UP0, P1 ;  /* 0x0000000000ff7886 */ /* 0x000fe20000800100 */
[----:B------:R-:W-:Y:S01]  /*1e60*/  BAR.SYNC.DEFER_BLOCKING 0x0 ;  /* 0x0000000000007b1d */ /* 0x000fe20000010000 */
[----:B---3--:R-:W-:-:S05]  /*1e70*/  IMAD.U32 R2, RZ, RZ, UR5 ;  /* 0x00000005ff027e24 */ /* 0x008fca000f8e00ff */
[----:B------:R-:W-:-:S05]  /*1e80*/  VOTEU.ANY UP1, P0 ;  /* 0x0000000000ff7886 */ /* 0x000fca0000020100 */
[----:B------:R-:W-:Y:S01]  /*1e90*/  @UP1 UIADD3 UR17, UPT, UPT, UR28, 0x6000, URZ ;  /* 0x000060001c111890 */ /* 0x000fe2000fffe0ff */
[----:B------:R-:W-:Y:S01]  /*1ea0*/  VOTEU.ANY UP1, P0 ;  /* 0x0000000000ff7886 */ /* 0x000fe20000020100 */
[----:B------:R3:W-:Y:S01]  /*1eb0*/  @UP0 UTMALDG.2D [UR12], [UR24] ;  /* 0x0000000c180005b4 */ /* 0x0007e20008008000 */
[----:B------:R-:W-:Y:S01]  /*1ec0*/  UISETP.NE.U32.AND UP0, UPT, UR22, URZ, UPT ;  /* 0x000000ff1600728c */ /* 0x000fe2000bf05070 */
[----:B------:R4:W-:Y:S06]  /*1ed0*/  MEMBAR.ALL.CTA ;  /* 0x0000000000007992 */ /* 0x0009ec0000008000 */
[----:B----4-:R-:W4:Y:S02]  /*1ee0*/  FENCE.VIEW.ASYNC.S ;  /* 0x00000000000073c6 */ /* 0x010f240000000000 */
[----:B----4-:R-:W-:Y:S06]  /*1ef0*/  BAR.SYNC.DEFER_BLOCKING 0x0 ;  /* 0x0000000000007b1d */ /* 0x010fec0000010000 */
[----:B------:R3:W-:Y:S02]  /*1f00*/  @UP1 UTMALDG.2D [UR16], [UR26] ;  /* 0x000000101a0015b4 */ /* 0x0007e40008008000 */
[----:B------:R-:W-:Y:S06]  /*1f10*/  BAR.SYNC.DEFER_BLOCKING 0x0 ;  /* 0x0000000000007b1d */ /* 0x000fec0000010000 */
[----:B------:R-:W4:Y:S02]  /*1f20*/  SYNCS.PHASECHK.TRANS64.TRYWAIT P0, [UR28+0x6000], R2 ;  /* 0x00600002ff0075a7 */ /* 0x000f24000800111c */
[----:B---34-:R-:W-:Y:S05]  /*1f30*/  @!P0 BRA `(.L_x_59) ;  /* 0x0000000800c88947 */ /* 0x018fea0003800000 */
.L_x_72:
[----:B------:R-:W-:Y:S05]  /*1f40*/  BRA.U UP0, `(.L_x_60) ;  /* 0x00000001004c7547 */ /* 0x000fea000b800000 */
[----:B------:R-:W-:Y:S02]  /*1f50*/  USHF.R.U32.HI UR10, URZ, 0x4, UR12 ;  /* 0x00000004ff0a7899 */ /* 0x000fe4000801160c */
[----:B------:R-:W-:Y:S02]  /*1f60*/  USHF.R.U32.HI UR12, URZ, 0x4, UR16 ;  /* 0x00000004ff0c7899 */ /* 0x000fe40008011610 */
[----:B------:R-:W-:Y:S02]  /*1f70*/  USGXT.U32 UR10, UR10, 0xe ;  /* 0x0000000e0a0a789a */ /* 0x000fe40008000000 */
[----:B------:R-:W-:Y:S02]  /*1f80*/  USGXT.U32 UR12, UR12, 0xe ;  /* 0x0000000e0c0c789a */ /* 0x000fe40008000000 */
[----:B------:R-:W-:Y:S02]  /*1f90*/  UIADD3 UR16, UP0, UPT, UR10, 0x2, URZ ;  /* 0x000000020a107890 */ /* 0x000fe4000ff1e0ff */
[----:B------:R-:W-:Y:S01]  /*1fa0*/  UIADD3 UR30, UP1, UPT, UR12, 0x2, URZ ;  /* 0x000000020c1e7890 */ /* 0x000fe2000ff3e0ff */
[----:B------:R-:W-:Y:S01]  /*1fb0*/  UMOV UR5, URZ ;  /* 0x000000ff00057c82 */ /* 0x000fe20008000000 */
[----:B------:R-:W-:Y:S01]  /*1fc0*/  UMOV UR6, URZ ;  /* 0x000000ff00067c82 */ /* 0x000fe20008000000 */
[----:B------:R-:W-:-:S02]  /*1fd0*/  UIADD3.X UR17, UPT, UPT, UR5, -0x7fffbfe0, URZ, UP0, !UPT ;  /* 0x8000402005117890 */ /* 0x000fc400087fe4ff */
[----:B------:R-:W-:Y:S01]  /*1fe0*/  UIADD3.X UR31, UPT, UPT, UR6, -0x7fffbfe0, URZ, UP1, !UPT ;  /* 0x80004020061f7890 */ /* 0x000fe20008ffe4ff */
[----:B------:R-:W-:Y:S01]  /*1ff0*/  UMOV UR32, 0x0 ;  /* 0x0000000000207882 */ /* 0x000fe20000000000 */
[----:B------:R-:W-:Y:S01]  /*2000*/  UMOV UR33, 0x4200010 ;  /* 0x0420001000217882 */ /* 0x000fe20000000000 */
[----:B------:R-:W-:Y:S01]  /*2010*/  UMOV UR11, 0x80004020 ;  /* 0x80004020000b7882 */ /* 0x000fe20000000000 */
[----:B------:R-:W-:Y:S01]  /*2020*/  UMOV UR13, 0x80004020 ;  /* 0x80004020000d7882 */ /* 0x000fe20000000000 */
[----:B------:R-:W-:Y:S01]  /*2030*/  UMOV UR6, 0x0 ;  /* 0x0000000000067882 */ /* 0x000fe20000000000 */
[----:B------:R-:W-:Y:S01]  /*2040*/  UMOV UR7, 0x4200010 ;  /* 0x0420001000077882 */ /* 0x000fe20000000000 */
[----:B------:R3:W-:Y:S02]  /*2050*/  UTCHMMA gdesc[UR10], gdesc[UR12], tmem[UR23], tmem[UR32], idesc[UR33], UPT ;  /* 0x00ff200c0a0075ea */ /* 0x0007e4000b800017 */
[----:B------:R3:W-:Y:S01]  /*2060*/  UTCHMMA gdesc[UR16], gdesc[UR30], tmem[UR23], tmem[UR6], idesc[UR7], UPT ;  /* 0x00ff061e100075ea */ /* 0x0007e2000b800017 */
[----:B------:R-:W-:-:S02]  /*2070*/  NOP ;  /* 0x0000000000007918 */ /* 0x000fc40000000000 */
.L_x_60:
[----:B------:R-:W-:Y:S01]  /*2080*/  ELECT P0, URZ, PT ;  /* 0x0000000000ff782f */ /* 0x000fe20003800000 */
[----:B---3--:R-:W-:-:S03]  /*2090*/  UIADD3 UR6, UPT, UPT, UR28, 0x6010, URZ ;  /* 0x000060101c067890 */ /* 0x008fc6000fffe0ff */
[----:B------:R-:W-:Y:S01]  /*20a0*/  ISETP.LT.U32.AND P0, PT, R68, 0x20, P0 ;  /* 0x000000204400780c */ /* 0x000fe20000701070 */
[----:B------:R-:W-:-:S12]  /*20b0*/  UMOV UR7, URZ ;  /* 0x000000ff00077c82 */ /* 0x000fd80008000000 */
[----:B------:R-:W-:Y:S01]  /*20c0*/  VOTEU.ANY UP0, P0 ;  /* 0x0000000000ff7886 */ /* 0x000fe20000000100 */
[----:B------:R-:W-:-:S04]  /*20d0*/  VOTEU.ANY UP1, P0 ;  /* 0x0000000000ff7886 */ /* 0x000fc80000020100 */
[----:B------:R-:W-:Y:S02]  /*20e0*/  @UP0 UMOV UR6, UR6 ;  /* 0x0000000600060c82 */ /* 0x000fe40008000000 */
[----:B------:R3:W-:Y:S01]  /*20f0*/  @UP1 UTCBAR [UR6], URZ ;  /* 0x000000ff060013e9 */ /* 0x0007e200080000ff */
[----:B------:R-:W-:Y:S06]  /*2100*/  BAR.SYNC.DEFER_BLOCKING 0x0 ;  /* 0x0000000000007b1d */ /* 0x000fec0000010000 */
[----:B------:R-:W4:Y:S02]  /*2110*/  SYNCS.PHASECHK.TRANS64.TRYWAIT P0, [UR28+0x6010], R2 ;  /* 0x00601002ff0075a7 */ /* 0x000f24000800111c */
[----:B---34-:R-:W-:Y:S05]  /*2120*/  @!P0 BRA `(.L_x_61) ;  /* 0x0000000800588947 */ /* 0x018fea0003800000 */
.L_x_73:
[----:B------:R-:W-:Y:S02]  /*2130*/  UIADD3 UR9, UPT, UPT, UR9, 0x1, URZ ;  /* 0x0000000109097890 */ /* 0x000fe4000fffe0ff */
[----:B------:R-:W-:Y:S02]  /*2140*/  UIADD3 UR14, UPT, UPT, UR14, 0x20, URZ ;  /* 0x000000200e0e7890 */ /* 0x000fe4000fffe0ff */
[----:B------:R-:W-:-:S04]  /*2150*/  UISETP.NE.U32.AND UP0, UPT, UR9, 0x2, UPT ;  /* 0x000000020900788c */ /* 0x000fc8000bf05070 */
[----:B------:R-:W-:Y:S02]  /*2160*/  USEL UR5, URZ, 0x1, UP0 ;  /* 0x00000001ff057887 */ /* 0x000fe40008000000 */
[----:B------:R-:W-:Y:S02]  /*2170*/  USEL UR9, UR9, URZ, UP0 ;  /* 0x000000ff09097287 */ /* 0x000fe40008000000 */
[----:B--2---:R-:W-:Y:S02]  /*2180*/  UISETP.GE.AND UP0, UPT, UR14, UR29, UPT ;  /* 0x0000001d0e00728c */ /* 0x004fe4000bf06270 */
[----:B------:R-:W-:-:S07]  /*2190*/  ULOP3.LUT UR4, UR4, UR5, URZ, 0x3c, !UPT ;  /* 0x0000000504047292 */ /* 0x000fce000f8e3cff */
[----:B------:R-:W-:Y:S05]  /*21a0*/  BRA.U !UP0, `(.L_x_62) ;  /* 0xfffffff908ec7547 */ /* 0x000fea000b83ffff */
.L_x_55:
[----:B----4-:R-:W-:Y:S06]  /*21b0*/  BAR.SYNC.DEFER_BLOCKING 0x0 ;  /* 0x0000000000007b1d */ /* 0x010fec0000010000 */
[----:B------:R-:W-:Y:S04]  /*21c0*/  BSSY.RECONVERGENT B5, `(.L_x_63) ;  /* 0x0000004000057945 */ /* 0x000fe80003800200 */
[----:B------:R-:W-:Y:S05]  /*21d0*/  @P3 BRA `(.L_x_64) ;  /* 0x0000000000083947 */ /* 0x000fea0003800000 */
[----:B------:R-:W2:Y:S02]  /*21e0*/  SYNCS.CCTL.IV [UR8+0x6000] ;  /* 0x00600000ff0079b1 */ /* 0x000ea40008000008 */
[----:B--2---:R-:W2:Y:S02]  /*21f0*/  SYNCS.CCTL.IV [UR8+0x6010] ;  /* 0x00601000ff0079b1 */ /* 0x004ea40008000008 */
.L_x_64:
[----:B------:R-:W-:Y:S05]  /*2200*/  BSYNC.RECONVERGENT B5 ;  /* 0x0000000000057941 */ /* 0x000fea0003800200 */
.L_x_63:
[----:B--2---:R-:W-:Y:S06]  /*2210*/  BAR.SYNC.DEFER_BLOCKING 0x0 ;  /* 0x0000000000007b1d */ /* 0x004fec0000010000 */
[----:B------:R-:W-:Y:S04]  /*2220*/  BSSY.RECONVERGENT B5, `(.L_x_65) ;  /* 0x0000004000057945 */ /* 0x000fe80003800200 */
[----:B------:R-:W-:Y:S05]  /*2230*/  @P3 BRA `(.L_x_66) ;  /* 0x0000000000083947 */ /* 0x000fea0003800000 */
[----:B------:R-:W2:Y:S02]  /*2240*/  SYNCS.CCTL.IV [UR8+0x6008] ;  /* 0x00600800ff0079b1 */ /* 0x000ea40008000008 */
[----:B--2---:R-:W2:Y:S02]  /*2250*/  SYNCS.CCTL.IV [UR8+0x6018] ;  /* 0x00601800ff0079b1 */ /* 0x004ea40008000008 */
.L_x_66:
[----:B------:R-:W-:Y:S05]  /*2260*/  BSYNC.RECONVERGENT B5 ;  /* 0x0000000000057941 */ /* 0x000fea0003800200 */
.L_x_65:
[----:B------:R-:W-:Y:S01]  /*2270*/  USHF.L.U32 UR4, UR22, 0x15, URZ ;  /* 0x0000001516047899 */ /* 0x000fe200080006ff */
[C---:B------:R-:W-:Y:S01]  /*2280*/  IMAD.SHL.U32 R4, R0.reuse, 0x80, RZ ;  /* 0x0000008000047824 */ /* 0x040fe200078e00ff */
[----:B------:R-:W-:Y:S01]  /*2290*/  ELECT P0, URZ, PT ;  /* 0x0000000000ff782f */ /* 0x000fe20003800000 */
[C---:B------:R-:W-:Y:S01]  /*22a0*/  IMAD.SHL.U32 R2, R0.reuse, 0x40, RZ ;  /* 0x0000004000027824 */ /* 0x040fe200078e00ff */
[----:B------:R-:W-:Y:S01]  /*22b0*/  ULOP3.LUT UR4, UR4, 0x600000, URZ, 0xc0, !UPT ;  /* 0x0060000004047892 */ /* 0x000fe2000f8ec0ff */
[----:B------:R-:W-:Y:S01]  /*22c0*/  IMAD.SHL.U32 R3, R0, 0x10, RZ ;  /* 0x0000001000037824 */ /* 0x000fe200078e00ff */
[----:B------:R-:W-:Y:S01]  /*22d0*/  LOP3.LUT R5, R4, 0x780, RZ, 0xc0, !PT ;  /* 0x0000078004057812 */ /* 0x000fe200078ec0ff */
[----:B------:R-:W-:Y:S01]  /*22e0*/  IMAD.SHL.U32 R0, R0, 0x200, RZ ;  /* 0x0000020000007824 */ /* 0x000fe200078e00ff */
[----:B------:R-:W-:Y:S01]  /*22f0*/  LOP3.LUT R2, R2, 0x1800, RZ, 0xc0, !PT ;  /* 0x0000180002027812 */ /* 0x000fe200078ec0ff */
[----:B------:R-:W-:Y:S01]  /*2300*/  UIADD3 UR4, UPT, UPT, UR23, UR4, URZ ;  /* 0x0000000417047290 */ /* 0x000fe2000fffe0ff */
[----:B------:R-:W-:Y:S01]  /*2310*/  ISETP.LT.U32.AND P0, PT, R68, 0x40, P0 ;  /* 0x000000404400780c */ /* 0x000fe20000701070 */
[----:B------:R-:W-:Y:S01]  /*2320*/  ULOP3.LUT UR22, UR22, 0x1, URZ, 0xc0, !UPT ;  /* 0x0000000116167892 */ /* 0x000fe2000f8ec0ff */
[----:B------:R-:W-:Y:S01]  /*2330*/  LOP3.LUT R5, R5, 0x2000, R0, 0xf8, !PT ;  /* 0x0000200005057812 */ /* 0x000fe200078ef800 */
[----:B------:R-:W-:Y:S01]  /*2340*/  UMOV UR6, UR15 ;  /* 0x0000000f00067c82 */ /* 0x000fe20008000000 */
[----:B------:R-:W-:Y:S01]  /*2350*/  LOP3.LUT R2, R2, 0x70, R3, 0xf8, !PT ;  /* 0x0000007002027812 */ /* 0x000fe200078ef803 */
[----:B------:R-:W-:-:S03]  /*2360*/  ULEA UR5, UR22, UR19, 0x6 ;  /* 0x0000001316057291 */ /* 0x000fc6000f8e30ff */
[----:B------:R-:W-:Y:S02]  /*2370*/  LOP3.LUT R0, R5, R2, RZ, 0xfc, !PT ;  /* 0x0000000205007212 */ /* 0x000fe400078efcff */
[----:B-----5:R-:W-:Y:S01]  /*2380*/  LDTM.16dp32bit_t0_t15.x64 R4, tmem[UR4] ;  /* 0x00000004000479ee */ /* 0x020fe20008b00000 */
[----:B------:R-:W3:Y:S01]  /*2390*/  LDTM.16dp32bit_t16_t31.x64 R4, tmem[UR4+0x40] ;  /* 0x00004004000479ee */ /* 0x000ee20008b20000 */
[----:B------:R-:W-:Y:S01]  /*23a0*/  NOP ;  /* 0x0000000000007918 */ /* 0x000fe20000000000 */
[C---:B------:R-:W-:Y:S01]  /*23b0*/  LOP3.LUT R2, R0.reuse, 0x10, RZ, 0x3c, !PT ;  /* 0x0000001000027812 */ /* 0x040fe200078e3cff */
[----:B------:R-:W-:Y:S01]  /*23c0*/  ULEA UR4, UR22, UR8, 0xd ;  /* 0x0000000816047291 */ /* 0x000fe2000f8e68ff */
[----:B------:R-:W-:Y:S01]  /*23d0*/  LOP3.LUT R3, R0, 0x20, RZ, 0x3c, !PT ;  /* 0x0000002000037812 */ /* 0x000fe200078e3cff */
[----:B---3--:R-:W-:Y:S01]  /*23e0*/  VOTEU.ANY UP1, P0 ;  /* 0x0000000000ff7886 */ /* 0x008fe20000020100 */
[----:B------:R-:W-:Y:S01]  /*23f0*/  VOTEU.ANY UP0, P0 ;  /* 0x0000000000ff7886 */ /* 0x000fe20000000100 */
[----:B------:R-:W-:-:S02]  /*2400*/  F2FP.F16.F32.PACK_AB R4, R5, R4 ;  /* 0x000000040504723e */ /* 0x000fc400000000ff */
[----:B------:R-:W-:Y:S02]  /*2410*/  F2FP.F16.F32.PACK_AB R5, R7, R6 ;  /* 0x000000060705723e */ /* 0x000fe400000000ff */
[----:B------:R-:W-:Y:S02]  /*2420*/  F2FP.F16.F32.PACK_AB R12, R13, R12 ;  /* 0x0000000c0d0c723e */ /* 0x000fe400000000ff */
[----:B------:R-:W-:Y:S02]  /*2430*/  F2FP.F16.F32.PACK_AB R6, R9, R8 ;  /* 0x000000080906723e */ /* 0x000fe400000000ff */
[----:B------:R-:W-:Y:S02]  /*2440*/  F2FP.F16.F32.PACK_AB R7, R11, R10 ;  /* 0x0000000a0b07723e */ /* 0x000fe400000000ff */
[----:B------:R-:W-:Y:S02]  /*2450*/  F2FP.F16.F32.PACK_AB R13, R15, R14 ;  /* 0x0000000e0f0d723e */ /* 0x000fe400000000ff */
[----:B------:R-:W-:Y:S01]  /*2460*/  F2FP.F16.F32.PACK_AB R20, R21, R20 ;  /* 0x000000141514723e */ /* 0x000fe200000000ff */
[----:B--2---:R2:W-:Y:S01]  /*2470*/  STS.128 [R0+UR8], R4 ;  /* 0x0000000400007988 */ /* 0x0045e20008000c08 */
[----:B------:R-:W-:-:S02]  /*2480*/  F2FP.F16.F32.PACK_AB R14, R17, R16 ;  /* 0x00000010110e723e */ /* 0x000fc400000000ff */
[----:B------:R-:W-:Y:S02]  /*2490*/  F2FP.F16.F32.PACK_AB R15, R19, R18 ;  /* 0x00000012130f723e */ /* 0x000fe400000000ff */
[----:B------:R-:W-:Y:S02]  /*24a0*/  F2FP.F16.F32.PACK_AB R21, R23, R22 ;  /* 0x000000161715723e */ /* 0x000fe400000000ff */
[----:B------:R-:W-:Y:S01]  /*24b0*/  F2FP.F16.F32.PACK_AB R28, R29, R28 ;  /* 0x0000001c1d1c723e */ /* 0x000fe200000000ff */
[----:B------:R2:W-:Y:S01]  /*24c0*/  STS.128 [R2+UR8], R12 ;  /* 0x0000000c02007988 */ /* 0x0005e20008000c08 */
[----:B------:R-:W-:Y:S02]  /*24d0*/  F2FP.F16.F32.PACK_AB R22, R25, R24 ;  /* 0x000000181916723e */ /* 0x000fe400000000ff */
[----:B------:R-:W-:Y:S02]  /*24e0*/  F2FP.F16.F32.PACK_AB R23, R27, R26 ;  /* 0x0000001a1b17723e */ /* 0x000fe400000000ff */
[----:B------:R-:W-:-:S02]  /*24f0*/  F2FP.F16.F32.PACK_AB R29, R31, R30 ;  /* 0x0000001e1f1d723e */ /* 0x000fc400000000ff */
[----:B------:R-:W-:Y:S01]  /*2500*/  F2FP.F16.F32.PACK_AB R36, R37, R36 ;  /* 0x000000242524723e */ /* 0x000fe200000000ff */
[----:B------:R2:W-:Y:S01]  /*2510*/  STS.128 [R3+UR8], R20 ;  /* 0x0000001403007988 */ /* 0x0005e20008000c08 */
[----:B------:R-:W-:Y:S02]  /*2520*/  F2FP.F16.F32.PACK_AB R30, R33, R32 ;  /* 0x00000020211e723e */ /* 0x000fe400000000ff */
[----:B------:R-:W-:Y:S02]  /*2530*/  F2FP.F16.F32.PACK_AB R31, R35, R34 ;  /* 0x00000022231f723e */ /* 0x000fe400000000ff */
[----:B------:R-:W-:Y:S02]  /*2540*/  F2FP.F16.F32.PACK_AB R37, R39, R38 ;  /* 0x000000262725723e */ /* 0x000fe400000000ff */
[----:B------:R-:W-:Y:S02]  /*2550*/  F2FP.F16.F32.PACK_AB R44, R45, R44 ;  /* 0x0000002c2d2c723e */ /* 0x000fe400000000ff */
[----:B------:R-:W-:-:S02]  /*2560*/  LOP3.LUT R8, R0, 0x30, RZ, 0x3c, !PT ;  /* 0x0000003000087812 */ /* 0x000fc400078e3cff */
[----:B------:R-:W-:Y:S02]  /*2570*/  F2FP.F16.F32.PACK_AB R38, R41, R40 ;  /* 0x000000282926723e */ /* 0x000fe400000000ff */
[----:B------:R-:W-:Y:S01]  /*2580*/  F2FP.F16.F32.PACK_AB R39, R43, R42 ;  /* 0x0000002a2b27723e */ /* 0x000fe200000000ff */
[----:B------:R2:W-:Y:S01]  /*2590*/  STS.128 [R8+UR8], R28 ;  /* 0x0000001c08007988 */ /* 0x0005e20008000c08 */
[----:B------:R-:W-:Y:S02]  /*25a0*/  F2FP.F16.F32.PACK_AB R45, R47, R46 ;  /* 0x0000002e2f2d723e */ /* 0x000fe400000000ff */
[----:B------:R-:W-:Y:S02]  /*25b0*/  F2FP.F16.F32.PACK_AB R52, R53, R52 ;  /* 0x000000343534723e */ /* 0x000fe400000000ff */
[----:B------:R-:W-:Y:S02]  /*25c0*/  LOP3.LUT R9, R0, 0x40, RZ, 0x3c, !PT ;  /* 0x0000004000097812 */ /* 0x000fe400078e3cff */
[----:B------:R-:W-:-:S02]  /*25d0*/  F2FP.F16.F32.PACK_AB R46, R49, R48 ;  /* 0x00000030312e723e */ /* 0x000fc400000000ff */
[----:B------:R-:W-:Y:S01]  /*25e0*/  F2FP.F16.F32.PACK_AB R47, R51, R50 ;  /* 0x00000032332f723e */ /* 0x000fe200000000ff */
[----:B------:R2:W-:Y:S01]  /*25f0*/  STS.128 [R9+UR8], R36 ;  /* 0x0000002409007988 */ /* 0x0005e20008000c08 */
[----:B------:R-:W-:Y:S02]  /*2600*/  F2FP.F16.F32.PACK_AB R53, R55, R54 ;  /* 0x000000363735723e */ /* 0x000fe400000000ff */
[----:B------:R-:W-:Y:S02]  /*2610*/  F2FP.F16.F32.PACK_AB R60, R61, R60 ;  /* 0x0000003c3d3c723e */ /* 0x000fe400000000ff */
[----:B------:R-:W-:Y:S02]  /*2620*/  LOP3.LUT R10, R0, 0x50, RZ, 0x3c, !PT ;  /* 0x00000050000a7812 */ /* 0x000fe400078e3cff */
[----:B------:R-:W-:Y:S02]  /*2630*/  F2FP.F16.F32.PACK_AB R54, R57, R56 ;  /* 0x000000383936723e */ /* 0x000fe400000000ff */
[----:B------:R-:W-:Y:S01]  /*2640*/  F2FP.F16.F32.PACK_AB R55, R59, R58 ;  /* 0x0000003a3b37723e */ /* 0x000fe200000000ff */
[----:B------:R2:W-:Y:S01]  /*2650*/  STS.128 [R10+UR8], R44 ;  /* 0x0000002c0a007988 */ /* 0x0005e20008000c08 */
[----:B------:R-:W-:-:S02]  /*2660*/  F2FP.F16.F32.PACK_AB R61, R63, R62 ;  /* 0x0000003e3f3d723e */ /* 0x000fc400000000ff */
[C---:B------:R-:W-:Y:S02]  /*2670*/  LOP3.LUT R11, R0.reuse, 0x60, RZ, 0x3c, !PT ;  /* 0x00000060000b7812 */ /* 0x040fe400078e3cff */
[----:B------:R-:W-:Y:S02]  /*2680*/  F2FP.F16.F32.PACK_AB R62, R65, R64 ;  /* 0x00000040413e723e */ /* 0x000fe400000000ff */
[----:B------:R-:W-:Y:S01]  /*2690*/  F2FP.F16.F32.PACK_AB R63, R67, R66 ;  /* 0x00000042433f723e */ /* 0x000fe200000000ff */
[----:B------:R2:W-:Y:S01]  /*26a0*/  STS.128 [R11+UR8], R52 ;  /* 0x000000340b007988 */ /* 0x0005e20008000c08 */
[----:B------:R-:W-:-:S05]  /*26b0*/  LOP3.LUT R16, R0, 0x70, RZ, 0x3c, !PT ;  /* 0x0000007000107812 */ /* 0x000fca00078e3cff */
[----:B------:R2:W-:Y:S01]  /*26c0*/  STS.128 [R16+UR8], R60 ;  /* 0x0000003c10007988 */ /* 0x0005e20008000c08 */
[----:B------:R3:W-:Y:S06]  /*26d0*/  MEMBAR.ALL.CTA ;  /* 0x0000000000007992 */ /* 0x0007ec0000008000 */
[----:B---3--:R-:W3:Y:S02]  /*26e0*/  FENCE.VIEW.ASYNC.S ;  /* 0x00000000000073c6 */ /* 0x008ee40000000000 */
[----:B---3--:R-:W-:Y:S06]  /*26f0*/  BAR.SYNC.DEFER_BLOCKING 0x0 ;  /* 0x0000000000007b1d */ /* 0x008fec0000010000 */
[----:B------:R2:W-:Y:S01]  /*2700*/  @UP1 UTMASTG.2D [UR4], [UR20] ;  /* 0x00000004140013b5 */ /* 0x0005e20008008000 */
[----:B------:R0:W-:Y:S01]  /*2710*/  UTMACMDFLUSH ;  /* 0x00000000000079b7 */ /* 0x0001e20000000000 */
[----:B------:R-:W-:-:S04]  /*2720*/  DEPBAR.LE SB0, 0x0 ;  /* 0x000080000000791a */ /* 0x000fc80000000000 */
[----:B------:R-:W-:Y:S08]  /*2730*/  BAR.SYNC.DEFER_BLOCKING 0x0 ;  /* 0x0000000000007b1d */ /* 0x000ff00000010000 */
[----:B------:R-:W-:Y:S06]  /*2740*/  BAR.SYNC.DEFER_BLOCKING 0x0 ;  /* 0x0000000000007b1d */ /* 0x000fec0000010000 */
[----:B--2---:R-:W-:Y:S05]  /*2750*/  @P2 BRA `(.L_x_67) ;  /* 0x0000000000a02947 */ /* 0x004fea0003800000 */
[----:B------:R-:W2:Y:S01]  /*2760*/  S2UR UR5, SR_CgaCtaId ;  /* 0x00000000000579c3 */ /* 0x000ea20000008800 */
[----:B------:R-:W-:Y:S01]  /*2770*/  NOP ;  /* 0x0000000000007918 */ /* 0x000fe20000000000 */
[----:B------:R-:W-:Y:S01]  /*2780*/  UMOV UR4, 0x50 ;  /* 0x0000005000047882 */ /* 0x000fe20000000000 */
[----:B------:R-:W-:Y:S02]  /*2790*/  IMAD.U32 R0, RZ, RZ, UR23 ;  /* 0x00000017ff007e24 */ /* 0x000fe4000f8e00ff */
[----:B------:R-:W-:Y:S02]  /*27a0*/  IMAD.MOV.U32 R3, RZ, RZ, 0xf ;  /* 0x0000000fff037424 */ /* 0x000fe400078e00ff */
[----:B------:R-:W-:Y:S01]  /*27b0*/  IMAD.MOV.U32 R7, RZ, RZ, 0x1 ;  /* 0x00000001ff077424 */ /* 0x000fe200078e00ff */
[----:B------:R-:W-:-:S04]  /*27c0*/  LOP3.LUT R0, R0, 0xffff, RZ, 0xc0, !PT ;  /* 0x0000ffff00007812 */ /* 0x000fc800078ec0ff */
[----:B------:R-:W-:-:S05]  /*27d0*/  SHF.R.U32.HI R0, RZ, 0x5, R0 ;  /* 0x00000005ff007819 */ /* 0x000fca0000011600 */
[----:B------:R-:W-:Y:S01]  /*27e0*/  VIADD R2, R0, 0x10 ;  /* 0x0000001000027836 */ /* 0x000fe20000000000 */
[----:B------:R-:W-:Y:S01]  /*27f0*/  SHF.L.U32 R0, R3, R0, RZ ;  /* 0x0000000003007219 */ /* 0x000fe200000006ff */
[----:B--2---:R-:W-:-:S03]  /*2800*/  ULEA UR6, UR5, UR4, 0x18 ;  /* 0x0000000405067291 */ /* 0x004fc6000f8ec0ff */
[----:B------:R-:W-:-:S04]  /*2810*/  SHF.L.U32 R3, R7, R2, RZ ;  /* 0x0000000207037219 */ /* 0x000fc800000006ff */
[----:B------:R-:W-:Y:S02]  /*2820*/  LOP3.LUT R0, R3, R0, RZ, 0xfc, !PT ;  /* 0x0000000003007212 */ /* 0x000fe400078efcff */
[----:B------:R-:W2:Y:S02]  /*2830*/  LDS R5, [UR6] ;  /* 0x00000006ff057984 */ /* 0x000ea40008000800 */
[C---:B------:R-:W-:Y:S02]  /*2840*/  LOP3.LUT R2, R0.reuse, 0xffff, RZ, 0xc0, !PT ;  /* 0x0000ffff00027812 */ /* 0x040fe400078ec0ff */
[----:B--2---:R-:W-:-:S04]  /*2850*/  LOP3.LUT R3, R0, 0xffff, R5, 0x80, !PT ;  /* 0x0000ffff00037812 */ /* 0x004fc800078e8005 */
[----:B------:R-:W-:-:S13]  /*2860*/  ISETP.NE.AND P0, PT, R3, R2, PT ;  /* 0x000000020300720c */ /* 0x000fda0003f05270 */
[----:B------:R-:W-:Y:S05]  /*2870*/  @P0 BRA `(.L_x_68) ;  /* 0x0000000000500947 */ /* 0x000fea0003800000 */
[----:B------:R-:W-:Y:S02]  /*2880*/  SHF.R.U32.HI R5, RZ, 0x10, R5 ;  /* 0x00000010ff057819 */ /* 0x000fe40000011605 */
[----:B------:R-:W-:-:S04]  /*2890*/  SHF.R.U32.HI R2, RZ, 0x10, R0 ;  /* 0x00000010ff027819 */ /* 0x000fc80000011600 */
[----:B------:R-:W-:-:S04]  /*28a0*/  LOP3.LUT R5, R5, R2, RZ, 0xc0, !PT ;  /* 0x0000000205057212 */ /* 0x000fc800078ec0ff */
[----:B------:R-:W-:-:S13]  /*28b0*/  ISETP.NE.AND P0, PT, R5, R2, PT ;  /* 0x000000020500720c */ /* 0x000fda0003f05270 */
[----:B------:R-:W-:Y:S05]  /*28c0*/  @P0 BRA `(.L_x_69) ;  /* 0x0000000000300947 */ /* 0x000fea0003800000 */
[----:B------:R-:W-:Y:S01]  /*28d0*/  R2UR UR4, R0 ;  /* 0x00000000000472ca */ /* 0x000fe200000e0000 */
[----:B------:R-:W-:Y:S01]  /*28e0*/  VOTEU.ANY UR5, UPT, PT ;  /* 0x0000000000057886 */ /* 0x000fe200038e0100 */
[----:B------:R-:W2:Y:S01]  /*28f0*/  S2R R0, SR_LANEID ;  /* 0x0000000000007919 */ /* 0x000ea20000000000 */
[----:B------:R-:W-:-:S10]  /*2900*/  UFLO.U32 UR5, UR5 ;  /* 0x00000005000572bd */ /* 0x000fd400080e0000 */
[----:B------:R-:W-:-:S06]  /*2910*/  ULOP3.LUT UR4, URZ, UR4, URZ, 0x33, !UPT ;  /* 0x00000004ff047292 */ /* 0x000fcc000f8e33ff */
[----:B------:R-:W-:-:S04]  /*2920*/  IMAD.U32 R2, RZ, RZ, UR4 ;  /* 0x00000004ff027e24 */ /* 0x000fc8000f8e00ff */
[----:B------:R-:W3:Y:S02]  /*2930*/  REDUX UR7, R2 ;  /* 0x00000000020773c4 */ /* 0x000ee40000000000 */
[----:B------:R4:W-:Y:S01]  /*2940*/  UTCATOMSWS.AND URZ, UR4 ;  /* 0x0000000400ff79e3 */ /* 0x0009e20008000000 */
[----:B--2---:R-:W-:Y:S01]  /*2950*/  ISETP.EQ.U32.AND P0, PT, R0, UR5, PT ;  /* 0x0000000500007c0c */ /* 0x004fe2000bf02070 */
[----:B---3--:R-:W-:-:S12]  /*2960*/  IMAD.U32 R0, RZ, RZ, UR7 ;  /* 0x00000007ff007e24 */ /* 0x008fd8000f8e00ff */
[----:B------:R4:W-:Y:S01]  /*2970*/  @P0 ATOMS.AND RZ, [UR6], R0 ;  /* 0x00000000ffff098c */ /* 0x0009e2000a800006 */
[----:B------:R-:W-:Y:S05]  /*2980*/  BRA `(.L_x_67) ;  /* 0x0000000000147947 */ /* 0x000fea0003800000 */
.L_x_69:
[----:B------:R-:W-:-:S07]  /*2990*/  MOV R2, 0x29b0 ;  /* 0x000029b000027802 */ /* 0x000fce0000000f00 */
[----:B-1----:R-:W-:Y:S05]  /*29a0*/  CALL.REL.NOINC `($__internal_0_$__cuda_sm10x_tcgen05_guardrail_trap_col_being_dealloced_not_returned_by_alloc) ;  /* 0x0000000000447944 */ /* 0x002fea0003c00000 */
[----:B------:R-:W-:Y:S05]  /*29b0*/  BRA `(.L_x_67) ;  /* 0x0000000000087947 */ /* 0x000fea0003800000 */
.L_x_68:
[----:B------:R-:W-:-:S07]  /*29c0*/  MOV R2, 0x29e0 ;  /* 0x000029e000027802 */ /* 0x000fce0000000f00 */
[----:B-1----:R-:W-:Y:S05]  /*29d0*/  CALL.REL.NOINC `($__internal_2_$__cuda_sm10x_tcgen05_guardrail_trap_unallocated_columns_being_dealloced) ;  /* 0x0000000000507944 */ /* 0x002fea0003c00000 */
.L_x_67:
[----:B------:R-:W-:Y:S01]  /*29e0*/  NOP ;  /* 0x0000000000007918 */ /* 0x000fe20000000000 */
[----:B----4-:R-:W-:Y:S05]  /*29f0*/  EXIT ;  /* 0x000000000000794d */ /* 0x010fea0003800000 */
.L_x_56:
[----:B------:R-:W2:Y:S02]  /*2a00*/  SYNCS.PHASECHK.TRANS64.TRYWAIT P0, [UR8+0x6000], RZ ;  /* 0x006000ffff0075a7 */ /* 0x000ea40008001108 */
[----:B--2---:R-:W-:Y:S05]  /*2a10*/  @!P0 BRA `(.L_x_56) ;  /* 0xfffffffc00f88947 */ /* 0x004fea000383ffff */
[----:B------:R-:W-:Y:S05]  /*2a20*/  BRA `(.L_x_70) ;  /* 0xfffffff000387947 */ /* 0x000fea000383ffff */
.L_x_58:
[----:B------:R-:W2:Y:S02]  /*2a30*/  SYNCS.PHASECHK.TRANS64.TRYWAIT P1, [UR8+0x6010], RZ ;  /* 0x006010ffff0075a7 */ /* 0x000ea40008021108 */
[----:B--2---:R-:W-:Y:S05]  /*2a40*/  @!P1 BRA `(.L_x_58) ;  /* 0xfffffffc00f89947 */ /* 0x004fea000383ffff */
[----:B------:R-:W-:Y:S05]  /*2a50*/  BRA `(.L_x_71) ;  /* 0xfffffff000ac7947 */ /* 0x000fea000383ffff */
.L_x_59:
[----:B------:R-:W3:Y:S02]  /*2a60*/  SYNCS.PHASECHK.TRANS64.TRYWAIT P0, [UR28+0x6000], R2 ;  /* 0x00600002ff0075a7 */ /* 0x000ee4000800111c */
[----:B---3--:R-:W-:Y:S05]  /*2a70*/  @!P0 BRA `(.L_x_59) ;  /* 0xfffffffc00f88947 */ /* 0x008fea000383ffff */
[----:B------:R-:W-:Y:S05]  /*2a80*/  BRA `(.L_x_72) ;  /* 0xfffffff4002c7947 */ /* 0x000fea000383ffff */
.L_x_61:
[----:B------:R-:W3:Y:S02]  /*2a90*/  SYNCS.PHASECHK.TRANS64.TRYWAIT P0, [UR28+0x6010], R2 ;  /* 0x00601002ff0075a7 */ /* 0x000ee4000800111c */
[----:B---3--:R-:W-:Y:S05]  /*2aa0*/  @!P0 BRA `(.L_x_61) ;  /* 0xfffffffc00f88947 */ /* 0x008fea000383ffff */
[----:B------:R-:W-:Y:S05]  /*2ab0*/  BRA `(.L_x_73) ;  /* 0xfffffff4009c7947 */ /* 0x000fea000383ffff */
        .weak           $__internal_0_$__cuda_sm10x_tcgen05_guardrail_trap_col_being_dealloced_not_returned_by_alloc
        .type           $__internal_0_$__cuda_sm10x_tcgen05_guardrail_trap_col_being_dealloced_not_returned_by_alloc,@function
        .size           $__internal_0_$__cuda_sm10x_tcgen05_guardrail_trap_col_being_dealloced_not_returned_by_alloc,($__internal_1_$__cuda_sm10x_tcgen05_guardrail_trap_phase_invalid_during_alloc - $__internal_0_$__cuda_sm10x_tcgen05_guardrail_trap_col_being_dealloced_not_returned_by_alloc)
$__internal_0_$__cuda_sm10x_tcgen05_guardrail_trap_col_being_dealloced_not_returned_by_alloc:
[----:B------:R-:W-:Y:S05]  /*2ac0*/  BPT.TRAP 0x1 ;  /* 0x000000040000795c */ /* 0x000fea0000300000 */
[----:B------:R-:W-:-:S04]  /*2ad0*/  IMAD.MOV.U32 R3, RZ, RZ, 0x0 ;  /* 0x00000000ff037424 */ /* 0x000fc800078e00ff */
[----:B------:R-:W-:Y:S05]  /*2ae0*/  RET.REL.NODEC R2 `(gluon_tcgen05) ;  /* 0xffffffd402447950 */ /* 0x000fea0003c3ffff */
        .weak           $__internal_1_$__cuda_sm10x_tcgen05_guardrail_trap_phase_invalid_during_alloc
        .type           $__internal_1_$__cuda_sm10x_tcgen05_guardrail_trap_phase_invalid_during_alloc,@function
        .size           $__internal_1_$__cuda_sm10x_tcgen05_guardrail_trap_phase_invalid_during_alloc,($__internal_2_$__cuda_sm10x_tcgen05_guardrail_trap_unallocated_columns_being_dealloced - $__internal_1_$__cuda_sm10x_tcgen05_guardrail_trap_phase_invalid_during_alloc)
$__internal_1_$__cuda_sm10x_tcgen05_guardrail_trap_phase_invalid_during_alloc:
[----:B------:R-:W-:Y:S05]  /*2af0*/  BPT.TRAP 0x1 ;  /* 0x000000040000795c */ /* 0x000fea0000300000 */
[----:B------:R-:W-:-:S04]  /*2b00*/  IMAD.MOV.U32 R3, RZ, RZ, 0x0 ;  /* 0x00000000ff037424 */ /* 0x000fc800078e00ff */
[----:B------:R-:W-:Y:S05]  /*2b10*/  RET.REL.NODEC R2 `(gluon_tcgen05) ;  /* 0xffffffd402387950 */ /* 0x000fea0003c3ffff */
        .weak           $__internal_2_$__cuda_sm10x_tcgen05_guardrail_trap_unallocated_columns_being_dealloced
        .type           $__internal_2_$__cuda_sm10x_tcgen05_guardrail_trap_unallocated_columns_being_dealloced,@function
        .size           $__internal_2_$__cuda_sm10x_tcgen05_guardrail_trap_unallocated_columns_being_dealloced,(.L_x_77 - $__internal_2_$__cuda_sm10x_tcgen05_guardrail_trap_unallocated_columns_being_dealloced)
$__internal_2_$__cuda_sm10x_tcgen05_guardrail_trap_unallocated_columns_being_dealloced:
[----:B------:R-:W-:Y:S05]  /*2b20*/  BPT.TRAP 0x1 ;  /* 0x000000040000795c */ /* 0x000fea0000300000 */
[----:B------:R-:W-:-:S04]  /*2b30*/  IMAD.MOV.U32 R3, RZ, RZ, 0x0 ;  /* 0x00000000ff037424 */ /* 0x000fc800078e00ff */
[----:B------:R-:W-:Y:S05]  /*2b40*/  RET.REL.NODEC R2 `(gluon_tcgen05) ;  /* 0xffffffd4022c7950 */ /* 0x000fea0003c3ffff */
.L_x_74:
[----:B------:R-:W-:-:S00]  /*2b50*/  BRA `(.L_x_74) ;  /* 0xfffffffc00fc7947 */ /* 0x000fc0000383ffff */
[----:B------:R-:W-:-:S00]  /*2b60*/  NOP ;  /* 0x0000000000007918 */ /* 0x000fc00000000000 */
        /* <DEDUP_REMOVED lines=9> */
.L_x_77:


//--------------------- .nv.shared.gluon_tcgen05  --------------------------
	.section	.nv.shared.gluon_tcgen05,"aw",@nobits
	.sectionflags	@""
	.align	16
	.zero		1024


//--------------------- .nv.shared.reserved.0     --------------------------
	.section	.nv.shared.reserved.0,"aw",@nobits
	.align	8
	.weak		__nv_reservedSMEM_offset_0_alias
	.size		__nv_reservedSMEM_offset_0_alias, 0, 64
	.other		__nv_reservedSMEM_offset_0_alias,@"STO_CUDA_RESERVED_SHARED STV_DEFAULT"
__nv_reservedSMEM_offset_0_alias:
	.zero		0
.nv.shared.reserved.0:
	.zero		64
	.weak		__nv_reservedSMEM_allocation_phase
	.type		__nv_reservedSMEM_allocation_phase,@object
	.size		__nv_reservedSMEM_allocation_phase,(.L_0 - __nv_reservedSMEM_allocation_phase)
__nv_reservedSMEM_allocation_phase:
	.zero		1
.L_0:
	.zero		7
	.weak		__nv_reservedSMEM_devtool_atexit_pc
	.type		__nv_reservedSMEM_devtool_atexit_pc,@object
	.size		__nv_reservedSMEM_devtool_atexit_pc,(__nv_reservedSMEM_allocation_mask - __nv_reservedSMEM_devtool_atexit_pc)
__nv_reservedSMEM_devtool_atexit_pc:
	.zero		8
	.weak		__nv_reservedSMEM_allocation_mask
	.type		__nv_reservedSMEM_allocation_mask,@object
	.size		__nv_reservedSMEM_allocation_mask,(.L_2 - __nv_reservedSMEM_allocation_mask)
__nv_reservedSMEM_allocation_mask:
	.zero		4
.L_2:


//--------------------- .nv.constant0.gluon_tcgen05 --------------------------
	.section	.nv.constant0.gluon_tcgen05,"a",@progbits
	.sectionflags	@""
	.align	4
.nv.constant0.gluon_tcgen05:
	.zero		976


//--------------------- SYMBOLS --------------------------

	.type		.nv.reservedSmem.offset0,@object
	.size		.nv.reservedSmem.offset0,0x4
	.type		.nv.reservedSmem.cap,@object
	.size		.nv.reservedSmem.cap,0x4
